//
// Generated by NVIDIA NVVM Compiler
//
// Compiler Build ID: CL-36424714
// Cuda compilation tools, release 13.0, V13.0.88
// Based on NVVM 20.0.0
//

.version 9.0
.target sm_100
.address_size 64

	// .globl	initialize_centers
.extern .shared .align 16 .b8 shared_centers[];

.visible .entry initialize_centers(
	.param .u64 .ptr .align 1 initialize_centers_param_0,
	.param .u64 .ptr .align 1 initialize_centers_param_1,
	.param .u32 initialize_centers_param_2,
	.param .u32 initialize_centers_param_3,
	.param .u32 initialize_centers_param_4
)
{
	.reg .pred 	%p<11>;
	.reg .b32 	%r<32>;
	.reg .b32 	%f<30>;
	.reg .b64 	%rd<46>;

	ld.param.u64 	%rd17, [initialize_centers_param_0];
	ld.param.u64 	%rd18, [initialize_centers_param_1];
	ld.param.u32 	%r17, [initialize_centers_param_2];
	ld.param.u32 	%r18, [initialize_centers_param_3];
	ld.param.u32 	%r19, [initialize_centers_param_4];
	cvta.to.global.u64 	%rd1, %rd18;
	cvta.to.global.u64 	%rd2, %rd17;
	mov.u32 	%r20, %ctaid.x;
	mov.u32 	%r21, %ntid.x;
	mov.u32 	%r22, %tid.x;
	mad.lo.s32 	%r1, %r20, %r21, %r22;
	setp.ge.s32 	%p1, %r1, %r19;
	@%p1 bra 	$L__BB0_14;
	div.s32 	%r23, %r17, %r19;
	mul.lo.s32 	%r24, %r18, %r1;
	mul.lo.s32 	%r25, %r24, %r23;
	cvt.s64.s32 	%rd3, %r25;
	cvt.s64.s32 	%rd4, %r24;
	setp.lt.s32 	%p2, %r18, 1;
	@%p2 bra 	$L__BB0_14;
	and.b32  	%r2, %r18, 15;
	setp.lt.u32 	%p3, %r18, 16;
	mov.b32 	%r29, 0;
	@%p3 bra 	$L__BB0_5;
	and.b32  	%r29, %r18, 2147483632;
	neg.s32 	%r27, %r29;
	shl.b64 	%rd19, %rd3, 2;
	add.s64 	%rd20, %rd19, %rd2;
	add.s64 	%rd43, %rd20, 32;
	shl.b64 	%rd21, %rd4, 2;
	add.s64 	%rd22, %rd21, %rd1;
	add.s64 	%rd42, %rd22, 32;
$L__BB0_4:
	.pragma "nounroll";
	ld.global.f32 	%f1, [%rd43+-32];
	st.global.f32 	[%rd42+-32], %f1;
	ld.global.f32 	%f2, [%rd43+-28];
	st.global.f32 	[%rd42+-28], %f2;
	ld.global.f32 	%f3, [%rd43+-24];
	st.global.f32 	[%rd42+-24], %f3;
	ld.global.f32 	%f4, [%rd43+-20];
	st.global.f32 	[%rd42+-20], %f4;
	ld.global.f32 	%f5, [%rd43+-16];
	st.global.f32 	[%rd42+-16], %f5;
	ld.global.f32 	%f6, [%rd43+-12];
	st.global.f32 	[%rd42+-12], %f6;
	ld.global.f32 	%f7, [%rd43+-8];
	st.global.f32 	[%rd42+-8], %f7;
	ld.global.f32 	%f8, [%rd43+-4];
	st.global.f32 	[%rd42+-4], %f8;
	ld.global.f32 	%f9, [%rd43];
	st.global.f32 	[%rd42], %f9;
	ld.global.f32 	%f10, [%rd43+4];
	st.global.f32 	[%rd42+4], %f10;
	ld.global.f32 	%f11, [%rd43+8];
	st.global.f32 	[%rd42+8], %f11;
	ld.global.f32 	%f12, [%rd43+12];
	st.global.f32 	[%rd42+12], %f12;
	ld.global.f32 	%f13, [%rd43+16];
	st.global.f32 	[%rd42+16], %f13;
	ld.global.f32 	%f14, [%rd43+20];
	st.global.f32 	[%rd42+20], %f14;
	ld.global.f32 	%f15, [%rd43+24];
	st.global.f32 	[%rd42+24], %f15;
	ld.global.f32 	%f16, [%rd43+28];
	st.global.f32 	[%rd42+28], %f16;
	add.s32 	%r27, %r27, 16;
	add.s64 	%rd43, %rd43, 64;
	add.s64 	%rd42, %rd42, 64;
	setp.ne.s32 	%p4, %r27, 0;
	@%p4 bra 	$L__BB0_4;
$L__BB0_5:
	setp.eq.s32 	%p5, %r2, 0;
	@%p5 bra 	$L__BB0_14;
	and.b32  	%r8, %r18, 7;
	setp.lt.u32 	%p6, %r2, 8;
	@%p6 bra 	$L__BB0_8;
	cvt.u64.u32 	%rd23, %r29;
	add.s64 	%rd24, %rd23, %rd3;
	shl.b64 	%rd25, %rd24, 2;
	add.s64 	%rd26, %rd2, %rd25;
	ld.global.f32 	%f17, [%rd26];
	add.s64 	%rd27, %rd23, %rd4;
	shl.b64 	%rd28, %rd27, 2;
	add.s64 	%rd29, %rd1, %rd28;
	st.global.f32 	[%rd29], %f17;
	ld.global.f32 	%f18, [%rd26+4];
	st.global.f32 	[%rd29+4], %f18;
	ld.global.f32 	%f19, [%rd26+8];
	st.global.f32 	[%rd29+8], %f19;
	ld.global.f32 	%f20, [%rd26+12];
	st.global.f32 	[%rd29+12], %f20;
	ld.global.f32 	%f21, [%rd26+16];
	st.global.f32 	[%rd29+16], %f21;
	ld.global.f32 	%f22, [%rd26+20];
	st.global.f32 	[%rd29+20], %f22;
	ld.global.f32 	%f23, [%rd26+24];
	st.global.f32 	[%rd29+24], %f23;
	ld.global.f32 	%f24, [%rd26+28];
	st.global.f32 	[%rd29+28], %f24;
	add.s32 	%r29, %r29, 8;
$L__BB0_8:
	setp.eq.s32 	%p7, %r8, 0;
	@%p7 bra 	$L__BB0_14;
	and.b32  	%r11, %r18, 3;
	setp.lt.u32 	%p8, %r8, 4;
	@%p8 bra 	$L__BB0_11;
	cvt.u64.u32 	%rd30, %r29;
	add.s64 	%rd31, %rd30, %rd3;
	shl.b64 	%rd32, %rd31, 2;
	add.s64 	%rd33, %rd2, %rd32;
	ld.global.f32 	%f25, [%rd33];
	add.s64 	%rd34, %rd30, %rd4;
	shl.b64 	%rd35, %rd34, 2;
	add.s64 	%rd36, %rd1, %rd35;
	st.global.f32 	[%rd36], %f25;
	ld.global.f32 	%f26, [%rd33+4];
	st.global.f32 	[%rd36+4], %f26;
	ld.global.f32 	%f27, [%rd33+8];
	st.global.f32 	[%rd36+8], %f27;
	ld.global.f32 	%f28, [%rd33+12];
	st.global.f32 	[%rd36+12], %f28;
	add.s32 	%r29, %r29, 4;
$L__BB0_11:
	setp.eq.s32 	%p9, %r11, 0;
	@%p9 bra 	$L__BB0_14;
	cvt.u64.u32 	%rd37, %r29;
	add.s64 	%rd38, %rd4, %rd37;
	shl.b64 	%rd39, %rd38, 2;
	add.s64 	%rd45, %rd1, %rd39;
	add.s64 	%rd40, %rd3, %rd37;
	shl.b64 	%rd41, %rd40, 2;
	add.s64 	%rd44, %rd2, %rd41;
	neg.s32 	%r31, %r11;
$L__BB0_13:
	.pragma "nounroll";
	ld.global.f32 	%f29, [%rd44];
	st.global.f32 	[%rd45], %f29;
	add.s64 	%rd45, %rd45, 4;
	add.s64 	%rd44, %rd44, 4;
	add.s32 	%r31, %r31, 1;
	setp.ne.s32 	%p10, %r31, 0;
	@%p10 bra 	$L__BB0_13;
$L__BB0_14:
	ret;

}
	// .globl	assign_clusters_and_count_sizes
.visible .entry assign_clusters_and_count_sizes(
	.param .u64 .ptr .align 1 assign_clusters_and_count_sizes_param_0,
	.param .u64 .ptr .align 1 assign_clusters_and_count_sizes_param_1,
	.param .u64 .ptr .align 1 assign_clusters_and_count_sizes_param_2,
	.param .u64 .ptr .align 1 assign_clusters_and_count_sizes_param_3,
	.param .u32 assign_clusters_and_count_sizes_param_4,
	.param .u32 assign_clusters_and_count_sizes_param_5,
	.param .u32 assign_clusters_and_count_sizes_param_6
)
{
	.reg .pred 	%p<38>;
	.reg .b32 	%r<149>;
	.reg .b32 	%f<533>;
	.reg .b64 	%rd<52>;

	ld.param.u64 	%rd13, [assign_clusters_and_count_sizes_param_0];
	ld.param.u64 	%rd12, [assign_clusters_and_count_sizes_param_1];
	ld.param.u64 	%rd14, [assign_clusters_and_count_sizes_param_2];
	ld.param.u64 	%rd15, [assign_clusters_and_count_sizes_param_3];
	ld.param.u32 	%r60, [assign_clusters_and_count_sizes_param_4];
	ld.param.u32 	%r61, [assign_clusters_and_count_sizes_param_5];
	ld.param.u32 	%r62, [assign_clusters_and_count_sizes_param_6];
	cvta.to.global.u64 	%rd1, %rd13;
	cvta.to.global.u64 	%rd2, %rd15;
	cvta.to.global.u64 	%rd3, %rd14;
	mov.u32 	%r1, %tid.x;
	mul.lo.s32 	%r2, %r62, %r61;
	setp.ge.s32 	%p1, %r1, %r2;
	@%p1 bra 	$L__BB1_3;
	mov.u32 	%r3, %ntid.x;
	cvta.to.global.u64 	%rd4, %rd12;
	mov.u32 	%r129, %r1;
$L__BB1_2:
	mul.wide.s32 	%rd16, %r129, 4;
	add.s64 	%rd17, %rd4, %rd16;
	ld.global.f32 	%f40, [%rd17];
	shl.b32 	%r63, %r129, 2;
	mov.u32 	%r64, shared_centers;
	add.s32 	%r65, %r64, %r63;
	st.shared.f32 	[%r65], %f40;
	add.s32 	%r129, %r129, %r3;
	setp.lt.s32 	%p2, %r129, %r2;
	@%p2 bra 	$L__BB1_2;
$L__BB1_3:
	bar.sync 	0;
	mov.u32 	%r66, %ctaid.x;
	mov.u32 	%r67, %ntid.x;
	mad.lo.s32 	%r130, %r66, %r67, %r1;
	mov.u32 	%r68, %nctaid.x;
	mul.lo.s32 	%r7, %r68, %r67;
	setp.ge.s32 	%p3, %r130, %r60;
	setp.lt.s32 	%p4, %r62, 1;
	or.pred  	%p5, %p3, %p4;
	@%p5 bra 	$L__BB1_51;
	setp.lt.s32 	%p6, %r61, 8;
	@%p6 bra 	$L__BB1_32;
	add.s32 	%r8, %r61, -8;
	and.b32  	%r89, %r8, -8;
	add.s32 	%r9, %r89, 8;
	and.b32  	%r10, %r61, 7;
	xor.b32  	%r90, %r61, 8;
	and.b32  	%r11, %r8, 8;
	sub.s32 	%r91, %r90, %r11;
	and.b32  	%r92, %r91, 15;
	add.s32 	%r12, %r92, -1;
	and.b32  	%r13, %r61, 3;
$L__BB1_6:
	mul.lo.s32 	%r95, %r130, %r61;
	mul.wide.s32 	%rd35, %r95, 4;
	add.s64 	%rd5, %rd1, %rd35;
	add.s64 	%rd6, %rd5, 64;
	mov.f32 	%f511, 0f7F7FFFFF;
	mov.b32 	%r132, -1;
	mov.b32 	%r131, 0;
$L__BB1_7:
	setp.lt.u32 	%p20, %r8, 24;
	mov.f32 	%f524, 0f00000000;
	mov.b32 	%r136, 0;
	@%p20 bra 	$L__BB1_10;
	shr.u32 	%r98, %r8, 3;
	add.s32 	%r99, %r98, 1;
	and.b32  	%r100, %r99, 1073741820;
	neg.s32 	%r134, %r100;
	mul.lo.s32 	%r101, %r61, %r131;
	shl.b32 	%r102, %r101, 2;
	mov.u32 	%r103, shared_centers;
	add.s32 	%r104, %r103, %r102;
	add.s32 	%r133, %r104, 64;
	mov.f32 	%f524, 0f00000000;
	mov.b32 	%r136, 0;
	mov.u64 	%rd51, %rd6;
$L__BB1_9:
	.pragma "nounroll";
	ld.global.f32 	%f169, [%rd51+-64];
	ld.shared.f32 	%f170, [%r133+-64];
	sub.f32 	%f171, %f169, %f170;
	ld.global.f32 	%f172, [%rd51+-60];
	ld.shared.f32 	%f173, [%r133+-60];
	sub.f32 	%f174, %f172, %f173;
	ld.global.f32 	%f175, [%rd51+-56];
	ld.shared.f32 	%f176, [%r133+-56];
	sub.f32 	%f177, %f175, %f176;
	ld.global.f32 	%f178, [%rd51+-52];
	ld.shared.f32 	%f179, [%r133+-52];
	sub.f32 	%f180, %f178, %f179;
	ld.global.f32 	%f181, [%rd51+-48];
	ld.shared.f32 	%f182, [%r133+-48];
	sub.f32 	%f183, %f181, %f182;
	ld.global.f32 	%f184, [%rd51+-44];
	ld.shared.f32 	%f185, [%r133+-44];
	sub.f32 	%f186, %f184, %f185;
	ld.global.f32 	%f187, [%rd51+-40];
	ld.shared.f32 	%f188, [%r133+-40];
	sub.f32 	%f189, %f187, %f188;
	ld.global.f32 	%f190, [%rd51+-36];
	ld.shared.f32 	%f191, [%r133+-36];
	sub.f32 	%f192, %f190, %f191;
	fma.rn.f32 	%f193, %f171, %f171, %f524;
	fma.rn.f32 	%f194, %f174, %f174, %f193;
	fma.rn.f32 	%f195, %f177, %f177, %f194;
	fma.rn.f32 	%f196, %f180, %f180, %f195;
	fma.rn.f32 	%f197, %f183, %f183, %f196;
	fma.rn.f32 	%f198, %f186, %f186, %f197;
	fma.rn.f32 	%f199, %f189, %f189, %f198;
	fma.rn.f32 	%f200, %f192, %f192, %f199;
	ld.global.f32 	%f201, [%rd51+-32];
	ld.shared.f32 	%f202, [%r133+-32];
	sub.f32 	%f203, %f201, %f202;
	ld.global.f32 	%f204, [%rd51+-28];
	ld.shared.f32 	%f205, [%r133+-28];
	sub.f32 	%f206, %f204, %f205;
	ld.global.f32 	%f207, [%rd51+-24];
	ld.shared.f32 	%f208, [%r133+-24];
	sub.f32 	%f209, %f207, %f208;
	ld.global.f32 	%f210, [%rd51+-20];
	ld.shared.f32 	%f211, [%r133+-20];
	sub.f32 	%f212, %f210, %f211;
	ld.global.f32 	%f213, [%rd51+-16];
	ld.shared.f32 	%f214, [%r133+-16];
	sub.f32 	%f215, %f213, %f214;
	ld.global.f32 	%f216, [%rd51+-12];
	ld.shared.f32 	%f217, [%r133+-12];
	sub.f32 	%f218, %f216, %f217;
	ld.global.f32 	%f219, [%rd51+-8];
	ld.shared.f32 	%f220, [%r133+-8];
	sub.f32 	%f221, %f219, %f220;
	ld.global.f32 	%f222, [%rd51+-4];
	ld.shared.f32 	%f223, [%r133+-4];
	sub.f32 	%f224, %f222, %f223;
	fma.rn.f32 	%f225, %f203, %f203, %f200;
	fma.rn.f32 	%f226, %f206, %f206, %f225;
	fma.rn.f32 	%f227, %f209, %f209, %f226;
	fma.rn.f32 	%f228, %f212, %f212, %f227;
	fma.rn.f32 	%f229, %f215, %f215, %f228;
	fma.rn.f32 	%f230, %f218, %f218, %f229;
	fma.rn.f32 	%f231, %f221, %f221, %f230;
	fma.rn.f32 	%f232, %f224, %f224, %f231;
	ld.global.f32 	%f233, [%rd51];
	ld.shared.f32 	%f234, [%r133];
	sub.f32 	%f235, %f233, %f234;
	ld.global.f32 	%f236, [%rd51+4];
	ld.shared.f32 	%f237, [%r133+4];
	sub.f32 	%f238, %f236, %f237;
	ld.global.f32 	%f239, [%rd51+8];
	ld.shared.f32 	%f240, [%r133+8];
	sub.f32 	%f241, %f239, %f240;
	ld.global.f32 	%f242, [%rd51+12];
	ld.shared.f32 	%f243, [%r133+12];
	sub.f32 	%f244, %f242, %f243;
	ld.global.f32 	%f245, [%rd51+16];
	ld.shared.f32 	%f246, [%r133+16];
	sub.f32 	%f247, %f245, %f246;
	ld.global.f32 	%f248, [%rd51+20];
	ld.shared.f32 	%f249, [%r133+20];
	sub.f32 	%f250, %f248, %f249;
	ld.global.f32 	%f251, [%rd51+24];
	ld.shared.f32 	%f252, [%r133+24];
	sub.f32 	%f253, %f251, %f252;
	ld.global.f32 	%f254, [%rd51+28];
	ld.shared.f32 	%f255, [%r133+28];
	sub.f32 	%f256, %f254, %f255;
	fma.rn.f32 	%f257, %f235, %f235, %f232;
	fma.rn.f32 	%f258, %f238, %f238, %f257;
	fma.rn.f32 	%f259, %f241, %f241, %f258;
	fma.rn.f32 	%f260, %f244, %f244, %f259;
	fma.rn.f32 	%f261, %f247, %f247, %f260;
	fma.rn.f32 	%f262, %f250, %f250, %f261;
	fma.rn.f32 	%f263, %f253, %f253, %f262;
	fma.rn.f32 	%f264, %f256, %f256, %f263;
	ld.global.f32 	%f265, [%rd51+32];
	ld.shared.f32 	%f266, [%r133+32];
	sub.f32 	%f267, %f265, %f266;
	ld.global.f32 	%f268, [%rd51+36];
	ld.shared.f32 	%f269, [%r133+36];
	sub.f32 	%f270, %f268, %f269;
	ld.global.f32 	%f271, [%rd51+40];
	ld.shared.f32 	%f272, [%r133+40];
	sub.f32 	%f273, %f271, %f272;
	ld.global.f32 	%f274, [%rd51+44];
	ld.shared.f32 	%f275, [%r133+44];
	sub.f32 	%f276, %f274, %f275;
	ld.global.f32 	%f277, [%rd51+48];
	ld.shared.f32 	%f278, [%r133+48];
	sub.f32 	%f279, %f277, %f278;
	ld.global.f32 	%f280, [%rd51+52];
	ld.shared.f32 	%f281, [%r133+52];
	sub.f32 	%f282, %f280, %f281;
	ld.global.f32 	%f283, [%rd51+56];
	ld.shared.f32 	%f284, [%r133+56];
	sub.f32 	%f285, %f283, %f284;
	ld.global.f32 	%f286, [%rd51+60];
	ld.shared.f32 	%f287, [%r133+60];
	sub.f32 	%f288, %f286, %f287;
	fma.rn.f32 	%f289, %f267, %f267, %f264;
	fma.rn.f32 	%f290, %f270, %f270, %f289;
	fma.rn.f32 	%f291, %f273, %f273, %f290;
	fma.rn.f32 	%f292, %f276, %f276, %f291;
	fma.rn.f32 	%f293, %f279, %f279, %f292;
	fma.rn.f32 	%f294, %f282, %f282, %f293;
	fma.rn.f32 	%f295, %f285, %f285, %f294;
	fma.rn.f32 	%f524, %f288, %f288, %f295;
	add.s32 	%r136, %r136, 32;
	add.s32 	%r134, %r134, 4;
	add.s64 	%rd51, %rd51, 128;
	add.s32 	%r133, %r133, 128;
	setp.ne.s32 	%p21, %r134, 0;
	@%p21 bra 	$L__BB1_9;
$L__BB1_10:
	mul.lo.s32 	%r105, %r131, %r61;
	shl.b32 	%r106, %r105, 2;
	mov.u32 	%r107, shared_centers;
	add.s32 	%r27, %r107, %r106;
	shr.u32 	%r108, %r8, 3;
	add.s32 	%r109, %r108, 1;
	and.b32  	%r110, %r109, 3;
	setp.eq.s32 	%p22, %r110, 0;
	@%p22 bra 	$L__BB1_15;
	and.b32  	%r111, %r8, 24;
	setp.eq.s32 	%p23, %r111, 0;
	@%p23 bra 	$L__BB1_13;
	mul.wide.u32 	%rd36, %r136, 4;
	add.s64 	%rd37, %rd5, %rd36;
	ld.global.f32 	%f297, [%rd37];
	shl.b32 	%r112, %r136, 2;
	add.s32 	%r113, %r27, %r112;
	ld.shared.f32 	%f298, [%r113];
	sub.f32 	%f299, %f297, %f298;
	ld.global.f32 	%f300, [%rd37+4];
	ld.shared.f32 	%f301, [%r113+4];
	sub.f32 	%f302, %f300, %f301;
	ld.global.f32 	%f303, [%rd37+8];
	ld.shared.f32 	%f304, [%r113+8];
	sub.f32 	%f305, %f303, %f304;
	ld.global.f32 	%f306, [%rd37+12];
	ld.shared.f32 	%f307, [%r113+12];
	sub.f32 	%f308, %f306, %f307;
	ld.global.f32 	%f309, [%rd37+16];
	ld.shared.f32 	%f310, [%r113+16];
	sub.f32 	%f311, %f309, %f310;
	ld.global.f32 	%f312, [%rd37+20];
	ld.shared.f32 	%f313, [%r113+20];
	sub.f32 	%f314, %f312, %f313;
	ld.global.f32 	%f315, [%rd37+24];
	ld.shared.f32 	%f316, [%r113+24];
	sub.f32 	%f317, %f315, %f316;
	ld.global.f32 	%f318, [%rd37+28];
	ld.shared.f32 	%f319, [%r113+28];
	sub.f32 	%f320, %f318, %f319;
	fma.rn.f32 	%f321, %f299, %f299, %f524;
	fma.rn.f32 	%f322, %f302, %f302, %f321;
	fma.rn.f32 	%f323, %f305, %f305, %f322;
	fma.rn.f32 	%f324, %f308, %f308, %f323;
	fma.rn.f32 	%f325, %f311, %f311, %f324;
	fma.rn.f32 	%f326, %f314, %f314, %f325;
	fma.rn.f32 	%f327, %f317, %f317, %f326;
	fma.rn.f32 	%f328, %f320, %f320, %f327;
	ld.global.f32 	%f329, [%rd37+32];
	ld.shared.f32 	%f330, [%r113+32];
	sub.f32 	%f331, %f329, %f330;
	ld.global.f32 	%f332, [%rd37+36];
	ld.shared.f32 	%f333, [%r113+36];
	sub.f32 	%f334, %f332, %f333;
	ld.global.f32 	%f335, [%rd37+40];
	ld.shared.f32 	%f336, [%r113+40];
	sub.f32 	%f337, %f335, %f336;
	ld.global.f32 	%f338, [%rd37+44];
	ld.shared.f32 	%f339, [%r113+44];
	sub.f32 	%f340, %f338, %f339;
	ld.global.f32 	%f341, [%rd37+48];
	ld.shared.f32 	%f342, [%r113+48];
	sub.f32 	%f343, %f341, %f342;
	ld.global.f32 	%f344, [%rd37+52];
	ld.shared.f32 	%f345, [%r113+52];
	sub.f32 	%f346, %f344, %f345;
	ld.global.f32 	%f347, [%rd37+56];
	ld.shared.f32 	%f348, [%r113+56];
	sub.f32 	%f349, %f347, %f348;
	ld.global.f32 	%f350, [%rd37+60];
	ld.shared.f32 	%f351, [%r113+60];
	sub.f32 	%f352, %f350, %f351;
	fma.rn.f32 	%f353, %f331, %f331, %f328;
	fma.rn.f32 	%f354, %f334, %f334, %f353;
	fma.rn.f32 	%f355, %f337, %f337, %f354;
	fma.rn.f32 	%f356, %f340, %f340, %f355;
	fma.rn.f32 	%f357, %f343, %f343, %f356;
	fma.rn.f32 	%f358, %f346, %f346, %f357;
	fma.rn.f32 	%f359, %f349, %f349, %f358;
	fma.rn.f32 	%f524, %f352, %f352, %f359;
	add.s32 	%r136, %r136, 16;
$L__BB1_13:
	setp.ne.s32 	%p24, %r11, 0;
	@%p24 bra 	$L__BB1_15;
	mul.wide.u32 	%rd38, %r136, 4;
	add.s64 	%rd39, %rd5, %rd38;
	ld.global.f32 	%f360, [%rd39];
	shl.b32 	%r114, %r136, 2;
	add.s32 	%r115, %r27, %r114;
	ld.shared.f32 	%f361, [%r115];
	sub.f32 	%f362, %f360, %f361;
	ld.global.f32 	%f363, [%rd39+4];
	ld.shared.f32 	%f364, [%r115+4];
	sub.f32 	%f365, %f363, %f364;
	ld.global.f32 	%f366, [%rd39+8];
	ld.shared.f32 	%f367, [%r115+8];
	sub.f32 	%f368, %f366, %f367;
	ld.global.f32 	%f369, [%rd39+12];
	ld.shared.f32 	%f370, [%r115+12];
	sub.f32 	%f371, %f369, %f370;
	ld.global.f32 	%f372, [%rd39+16];
	ld.shared.f32 	%f373, [%r115+16];
	sub.f32 	%f374, %f372, %f373;
	ld.global.f32 	%f375, [%rd39+20];
	ld.shared.f32 	%f376, [%r115+20];
	sub.f32 	%f377, %f375, %f376;
	ld.global.f32 	%f378, [%rd39+24];
	ld.shared.f32 	%f379, [%r115+24];
	sub.f32 	%f380, %f378, %f379;
	ld.global.f32 	%f381, [%rd39+28];
	ld.shared.f32 	%f382, [%r115+28];
	sub.f32 	%f383, %f381, %f382;
	fma.rn.f32 	%f384, %f362, %f362, %f524;
	fma.rn.f32 	%f385, %f365, %f365, %f384;
	fma.rn.f32 	%f386, %f368, %f368, %f385;
	fma.rn.f32 	%f387, %f371, %f371, %f386;
	fma.rn.f32 	%f388, %f374, %f374, %f387;
	fma.rn.f32 	%f389, %f377, %f377, %f388;
	fma.rn.f32 	%f390, %f380, %f380, %f389;
	fma.rn.f32 	%f524, %f383, %f383, %f390;
$L__BB1_15:
	setp.ge.u32 	%p25, %r9, %r61;
	@%p25 bra 	$L__BB1_28;
	and.b32  	%r116, %r8, -8;
	sub.s32 	%r117, %r61, %r116;
	add.s32 	%r118, %r117, -9;
	setp.lt.u32 	%p26, %r118, 15;
	mov.u32 	%r142, %r9;
	@%p26 bra 	$L__BB1_19;
	mov.b32 	%r139, 0;
	mov.u32 	%r142, %r9;
$L__BB1_18:
	.pragma "nounroll";
	mul.wide.u32 	%rd40, %r142, 4;
	add.s64 	%rd41, %rd5, %rd40;
	ld.global.f32 	%f392, [%rd41];
	shl.b32 	%r120, %r142, 2;
	add.s32 	%r121, %r27, %r120;
	ld.shared.f32 	%f393, [%r121];
	sub.f32 	%f394, %f392, %f393;
	fma.rn.f32 	%f395, %f394, %f394, %f524;
	ld.global.f32 	%f396, [%rd41+4];
	ld.shared.f32 	%f397, [%r121+4];
	sub.f32 	%f398, %f396, %f397;
	fma.rn.f32 	%f399, %f398, %f398, %f395;
	ld.global.f32 	%f400, [%rd41+8];
	ld.shared.f32 	%f401, [%r121+8];
	sub.f32 	%f402, %f400, %f401;
	fma.rn.f32 	%f403, %f402, %f402, %f399;
	ld.global.f32 	%f404, [%rd41+12];
	ld.shared.f32 	%f405, [%r121+12];
	sub.f32 	%f406, %f404, %f405;
	fma.rn.f32 	%f407, %f406, %f406, %f403;
	ld.global.f32 	%f408, [%rd41+16];
	ld.shared.f32 	%f409, [%r121+16];
	sub.f32 	%f410, %f408, %f409;
	fma.rn.f32 	%f411, %f410, %f410, %f407;
	ld.global.f32 	%f412, [%rd41+20];
	ld.shared.f32 	%f413, [%r121+20];
	sub.f32 	%f414, %f412, %f413;
	fma.rn.f32 	%f415, %f414, %f414, %f411;
	ld.global.f32 	%f416, [%rd41+24];
	ld.shared.f32 	%f417, [%r121+24];
	sub.f32 	%f418, %f416, %f417;
	fma.rn.f32 	%f419, %f418, %f418, %f415;
	ld.global.f32 	%f420, [%rd41+28];
	ld.shared.f32 	%f421, [%r121+28];
	sub.f32 	%f422, %f420, %f421;
	fma.rn.f32 	%f423, %f422, %f422, %f419;
	ld.global.f32 	%f424, [%rd41+32];
	ld.shared.f32 	%f425, [%r121+32];
	sub.f32 	%f426, %f424, %f425;
	fma.rn.f32 	%f427, %f426, %f426, %f423;
	ld.global.f32 	%f428, [%rd41+36];
	ld.shared.f32 	%f429, [%r121+36];
	sub.f32 	%f430, %f428, %f429;
	fma.rn.f32 	%f431, %f430, %f430, %f427;
	ld.global.f32 	%f432, [%rd41+40];
	ld.shared.f32 	%f433, [%r121+40];
	sub.f32 	%f434, %f432, %f433;
	fma.rn.f32 	%f435, %f434, %f434, %f431;
	ld.global.f32 	%f436, [%rd41+44];
	ld.shared.f32 	%f437, [%r121+44];
	sub.f32 	%f438, %f436, %f437;
	fma.rn.f32 	%f439, %f438, %f438, %f435;
	ld.global.f32 	%f440, [%rd41+48];
	ld.shared.f32 	%f441, [%r121+48];
	sub.f32 	%f442, %f440, %f441;
	fma.rn.f32 	%f443, %f442, %f442, %f439;
	ld.global.f32 	%f444, [%rd41+52];
	ld.shared.f32 	%f445, [%r121+52];
	sub.f32 	%f446, %f444, %f445;
	fma.rn.f32 	%f447, %f446, %f446, %f443;
	ld.global.f32 	%f448, [%rd41+56];
	ld.shared.f32 	%f449, [%r121+56];
	sub.f32 	%f450, %f448, %f449;
	fma.rn.f32 	%f451, %f450, %f450, %f447;
	ld.global.f32 	%f452, [%rd41+60];
	ld.shared.f32 	%f453, [%r121+60];
	sub.f32 	%f454, %f452, %f453;
	fma.rn.f32 	%f524, %f454, %f454, %f451;
	add.s32 	%r142, %r142, 16;
	add.s32 	%r139, %r139, 16;
	setp.ne.s32 	%p27, %r139, 0;
	@%p27 bra 	$L__BB1_18;
$L__BB1_19:
	setp.eq.s32 	%p28, %r10, 0;
	@%p28 bra 	$L__BB1_28;
	setp.lt.u32 	%p29, %r12, 7;
	@%p29 bra 	$L__BB1_22;
	mul.wide.u32 	%rd42, %r142, 4;
	add.s64 	%rd43, %rd5, %rd42;
	ld.global.f32 	%f455, [%rd43];
	shl.b32 	%r122, %r142, 2;
	add.s32 	%r123, %r27, %r122;
	ld.shared.f32 	%f456, [%r123];
	sub.f32 	%f457, %f455, %f456;
	fma.rn.f32 	%f458, %f457, %f457, %f524;
	ld.global.f32 	%f459, [%rd43+4];
	ld.shared.f32 	%f460, [%r123+4];
	sub.f32 	%f461, %f459, %f460;
	fma.rn.f32 	%f462, %f461, %f461, %f458;
	ld.global.f32 	%f463, [%rd43+8];
	ld.shared.f32 	%f464, [%r123+8];
	sub.f32 	%f465, %f463, %f464;
	fma.rn.f32 	%f466, %f465, %f465, %f462;
	ld.global.f32 	%f467, [%rd43+12];
	ld.shared.f32 	%f468, [%r123+12];
	sub.f32 	%f469, %f467, %f468;
	fma.rn.f32 	%f470, %f469, %f469, %f466;
	ld.global.f32 	%f471, [%rd43+16];
	ld.shared.f32 	%f472, [%r123+16];
	sub.f32 	%f473, %f471, %f472;
	fma.rn.f32 	%f474, %f473, %f473, %f470;
	ld.global.f32 	%f475, [%rd43+20];
	ld.shared.f32 	%f476, [%r123+20];
	sub.f32 	%f477, %f475, %f476;
	fma.rn.f32 	%f478, %f477, %f477, %f474;
	ld.global.f32 	%f479, [%rd43+24];
	ld.shared.f32 	%f480, [%r123+24];
	sub.f32 	%f481, %f479, %f480;
	fma.rn.f32 	%f482, %f481, %f481, %f478;
	ld.global.f32 	%f483, [%rd43+28];
	ld.shared.f32 	%f484, [%r123+28];
	sub.f32 	%f485, %f483, %f484;
	fma.rn.f32 	%f524, %f485, %f485, %f482;
	add.s32 	%r142, %r142, 8;
$L__BB1_22:
	add.s32 	%r124, %r10, -1;
	setp.lt.u32 	%p30, %r124, 3;
	@%p30 bra 	$L__BB1_24;
	mul.wide.u32 	%rd44, %r142, 4;
	add.s64 	%rd45, %rd5, %rd44;
	ld.global.f32 	%f487, [%rd45];
	shl.b32 	%r125, %r142, 2;
	add.s32 	%r126, %r27, %r125;
	ld.shared.f32 	%f488, [%r126];
	sub.f32 	%f489, %f487, %f488;
	fma.rn.f32 	%f490, %f489, %f489, %f524;
	ld.global.f32 	%f491, [%rd45+4];
	ld.shared.f32 	%f492, [%r126+4];
	sub.f32 	%f493, %f491, %f492;
	fma.rn.f32 	%f494, %f493, %f493, %f490;
	ld.global.f32 	%f495, [%rd45+8];
	ld.shared.f32 	%f496, [%r126+8];
	sub.f32 	%f497, %f495, %f496;
	fma.rn.f32 	%f498, %f497, %f497, %f494;
	ld.global.f32 	%f499, [%rd45+12];
	ld.shared.f32 	%f500, [%r126+12];
	sub.f32 	%f501, %f499, %f500;
	fma.rn.f32 	%f524, %f501, %f501, %f498;
	add.s32 	%r142, %r142, 4;
$L__BB1_24:
	setp.eq.s32 	%p31, %r13, 0;
	@%p31 bra 	$L__BB1_28;
	setp.eq.s32 	%p32, %r13, 1;
	mul.wide.u32 	%rd46, %r142, 4;
	add.s64 	%rd9, %rd5, %rd46;
	ld.global.f32 	%f502, [%rd9];
	shl.b32 	%r127, %r142, 2;
	add.s32 	%r39, %r27, %r127;
	ld.shared.f32 	%f503, [%r39];
	sub.f32 	%f504, %f502, %f503;
	fma.rn.f32 	%f524, %f504, %f504, %f524;
	@%p32 bra 	$L__BB1_28;
	setp.eq.s32 	%p33, %r13, 2;
	ld.global.f32 	%f505, [%rd9+4];
	ld.shared.f32 	%f506, [%r39+4];
	sub.f32 	%f507, %f505, %f506;
	fma.rn.f32 	%f524, %f507, %f507, %f524;
	@%p33 bra 	$L__BB1_28;
	ld.global.f32 	%f508, [%rd9+8];
	ld.shared.f32 	%f509, [%r39+8];
	sub.f32 	%f510, %f508, %f509;
	fma.rn.f32 	%f524, %f510, %f510, %f524;
$L__BB1_28:
	setp.lt.f32 	%p34, %f524, %f511;
	selp.f32 	%f511, %f524, %f511, %p34;
	selp.b32 	%r132, %r131, %r132, %p34;
	add.s32 	%r131, %r131, 1;
	setp.ne.s32 	%p35, %r131, %r62;
	@%p35 bra 	$L__BB1_7;
	setp.eq.s32 	%p36, %r132, -1;
	@%p36 bra 	$L__BB1_31;
	mul.wide.s32 	%rd47, %r130, 4;
	add.s64 	%rd48, %rd3, %rd47;
	st.global.u32 	[%rd48], %r132;
	mul.wide.s32 	%rd49, %r132, 4;
	add.s64 	%rd50, %rd2, %rd49;
	atom.global.add.u32 	%r128, [%rd50], 1;
$L__BB1_31:
	add.s32 	%r130, %r130, %r7;
	setp.lt.s32 	%p37, %r130, %r60;
	@%p37 bra 	$L__BB1_6;
	bra.uni 	$L__BB1_51;
$L__BB1_32:
	and.b32  	%r42, %r61, 15;
	add.s32 	%r43, %r42, -1;
	and.b32  	%r44, %r61, 7;
	add.s32 	%r45, %r44, -1;
	and.b32  	%r46, %r61, 3;
$L__BB1_33:
	mul.lo.s32 	%r71, %r130, %r61;
	cvt.s64.s32 	%rd10, %r71;
	mov.f32 	%f525, 0f7F7FFFFF;
	mov.b32 	%r145, -1;
	mov.b32 	%r144, 0;
	shl.b64 	%rd18, %rd10, 2;
	add.s64 	%rd19, %rd1, %rd18;
$L__BB1_34:
	setp.lt.s32 	%p7, %r61, 1;
	mul.lo.s32 	%r50, %r144, %r61;
	mov.f32 	%f532, 0f00000000;
	@%p7 bra 	$L__BB1_47;
	setp.lt.u32 	%p8, %r61, 16;
	mov.f32 	%f532, 0f00000000;
	mov.b32 	%r147, 0;
	@%p8 bra 	$L__BB1_37;
	ld.global.f32 	%f45, [%rd19];
	shl.b32 	%r74, %r50, 2;
	mov.u32 	%r75, shared_centers;
	add.s32 	%r76, %r75, %r74;
	ld.shared.f32 	%f46, [%r76];
	sub.f32 	%f47, %f45, %f46;
	fma.rn.f32 	%f48, %f47, %f47, 0f00000000;
	ld.global.f32 	%f49, [%rd19+4];
	ld.shared.f32 	%f50, [%r76+4];
	sub.f32 	%f51, %f49, %f50;
	fma.rn.f32 	%f52, %f51, %f51, %f48;
	ld.global.f32 	%f53, [%rd19+8];
	ld.shared.f32 	%f54, [%r76+8];
	sub.f32 	%f55, %f53, %f54;
	fma.rn.f32 	%f56, %f55, %f55, %f52;
	ld.global.f32 	%f57, [%rd19+12];
	ld.shared.f32 	%f58, [%r76+12];
	sub.f32 	%f59, %f57, %f58;
	fma.rn.f32 	%f60, %f59, %f59, %f56;
	ld.global.f32 	%f61, [%rd19+16];
	ld.shared.f32 	%f62, [%r76+16];
	sub.f32 	%f63, %f61, %f62;
	fma.rn.f32 	%f64, %f63, %f63, %f60;
	ld.global.f32 	%f65, [%rd19+20];
	ld.shared.f32 	%f66, [%r76+20];
	sub.f32 	%f67, %f65, %f66;
	fma.rn.f32 	%f68, %f67, %f67, %f64;
	ld.global.f32 	%f69, [%rd19+24];
	ld.shared.f32 	%f70, [%r76+24];
	sub.f32 	%f71, %f69, %f70;
	fma.rn.f32 	%f72, %f71, %f71, %f68;
	ld.global.f32 	%f73, [%rd19+28];
	ld.shared.f32 	%f74, [%r76+28];
	sub.f32 	%f75, %f73, %f74;
	fma.rn.f32 	%f76, %f75, %f75, %f72;
	ld.global.f32 	%f77, [%rd19+32];
	ld.shared.f32 	%f78, [%r76+32];
	sub.f32 	%f79, %f77, %f78;
	fma.rn.f32 	%f80, %f79, %f79, %f76;
	ld.global.f32 	%f81, [%rd19+36];
	ld.shared.f32 	%f82, [%r76+36];
	sub.f32 	%f83, %f81, %f82;
	fma.rn.f32 	%f84, %f83, %f83, %f80;
	ld.global.f32 	%f85, [%rd19+40];
	ld.shared.f32 	%f86, [%r76+40];
	sub.f32 	%f87, %f85, %f86;
	fma.rn.f32 	%f88, %f87, %f87, %f84;
	ld.global.f32 	%f89, [%rd19+44];
	ld.shared.f32 	%f90, [%r76+44];
	sub.f32 	%f91, %f89, %f90;
	fma.rn.f32 	%f92, %f91, %f91, %f88;
	ld.global.f32 	%f93, [%rd19+48];
	ld.shared.f32 	%f94, [%r76+48];
	sub.f32 	%f95, %f93, %f94;
	fma.rn.f32 	%f96, %f95, %f95, %f92;
	ld.global.f32 	%f97, [%rd19+52];
	ld.shared.f32 	%f98, [%r76+52];
	sub.f32 	%f99, %f97, %f98;
	fma.rn.f32 	%f100, %f99, %f99, %f96;
	ld.global.f32 	%f101, [%rd19+56];
	ld.shared.f32 	%f102, [%r76+56];
	sub.f32 	%f103, %f101, %f102;
	fma.rn.f32 	%f104, %f103, %f103, %f100;
	ld.global.f32 	%f105, [%rd19+60];
	ld.shared.f32 	%f106, [%r76+60];
	sub.f32 	%f107, %f105, %f106;
	fma.rn.f32 	%f532, %f107, %f107, %f104;
	mov.b32 	%r147, 16;
$L__BB1_37:
	setp.eq.s32 	%p9, %r42, 0;
	@%p9 bra 	$L__BB1_47;
	setp.lt.u32 	%p10, %r43, 7;
	@%p10 bra 	$L__BB1_40;
	cvt.u64.u32 	%rd20, %r147;
	add.s64 	%rd21, %rd10, %rd20;
	shl.b64 	%rd22, %rd21, 2;
	add.s64 	%rd23, %rd1, %rd22;
	ld.global.f32 	%f109, [%rd23];
	add.s32 	%r77, %r50, %r147;
	shl.b32 	%r78, %r77, 2;
	mov.u32 	%r79, shared_centers;
	add.s32 	%r80, %r79, %r78;
	ld.shared.f32 	%f110, [%r80];
	sub.f32 	%f111, %f109, %f110;
	fma.rn.f32 	%f112, %f111, %f111, %f532;
	ld.global.f32 	%f113, [%rd23+4];
	ld.shared.f32 	%f114, [%r80+4];
	sub.f32 	%f115, %f113, %f114;
	fma.rn.f32 	%f116, %f115, %f115, %f112;
	ld.global.f32 	%f117, [%rd23+8];
	ld.shared.f32 	%f118, [%r80+8];
	sub.f32 	%f119, %f117, %f118;
	fma.rn.f32 	%f120, %f119, %f119, %f116;
	ld.global.f32 	%f121, [%rd23+12];
	ld.shared.f32 	%f122, [%r80+12];
	sub.f32 	%f123, %f121, %f122;
	fma.rn.f32 	%f124, %f123, %f123, %f120;
	ld.global.f32 	%f125, [%rd23+16];
	ld.shared.f32 	%f126, [%r80+16];
	sub.f32 	%f127, %f125, %f126;
	fma.rn.f32 	%f128, %f127, %f127, %f124;
	ld.global.f32 	%f129, [%rd23+20];
	ld.shared.f32 	%f130, [%r80+20];
	sub.f32 	%f131, %f129, %f130;
	fma.rn.f32 	%f132, %f131, %f131, %f128;
	ld.global.f32 	%f133, [%rd23+24];
	ld.shared.f32 	%f134, [%r80+24];
	sub.f32 	%f135, %f133, %f134;
	fma.rn.f32 	%f136, %f135, %f135, %f132;
	ld.global.f32 	%f137, [%rd23+28];
	ld.shared.f32 	%f138, [%r80+28];
	sub.f32 	%f139, %f137, %f138;
	fma.rn.f32 	%f532, %f139, %f139, %f136;
	add.s32 	%r147, %r147, 8;
$L__BB1_40:
	setp.eq.s32 	%p11, %r44, 0;
	@%p11 bra 	$L__BB1_47;
	setp.lt.u32 	%p12, %r45, 3;
	@%p12 bra 	$L__BB1_43;
	cvt.u64.u32 	%rd24, %r147;
	add.s64 	%rd25, %rd10, %rd24;
	shl.b64 	%rd26, %rd25, 2;
	add.s64 	%rd27, %rd1, %rd26;
	ld.global.f32 	%f141, [%rd27];
	add.s32 	%r81, %r50, %r147;
	shl.b32 	%r82, %r81, 2;
	mov.u32 	%r83, shared_centers;
	add.s32 	%r84, %r83, %r82;
	ld.shared.f32 	%f142, [%r84];
	sub.f32 	%f143, %f141, %f142;
	fma.rn.f32 	%f144, %f143, %f143, %f532;
	ld.global.f32 	%f145, [%rd27+4];
	ld.shared.f32 	%f146, [%r84+4];
	sub.f32 	%f147, %f145, %f146;
	fma.rn.f32 	%f148, %f147, %f147, %f144;
	ld.global.f32 	%f149, [%rd27+8];
	ld.shared.f32 	%f150, [%r84+8];
	sub.f32 	%f151, %f149, %f150;
	fma.rn.f32 	%f152, %f151, %f151, %f148;
	ld.global.f32 	%f153, [%rd27+12];
	ld.shared.f32 	%f154, [%r84+12];
	sub.f32 	%f155, %f153, %f154;
	fma.rn.f32 	%f532, %f155, %f155, %f152;
	add.s32 	%r147, %r147, 4;
$L__BB1_43:
	setp.eq.s32 	%p13, %r46, 0;
	@%p13 bra 	$L__BB1_47;
	setp.eq.s32 	%p14, %r46, 1;
	cvt.u64.u32 	%rd28, %r147;
	add.s64 	%rd29, %rd10, %rd28;
	shl.b64 	%rd30, %rd29, 2;
	add.s64 	%rd11, %rd1, %rd30;
	ld.global.f32 	%f156, [%rd11];
	add.s32 	%r85, %r50, %r147;
	shl.b32 	%r86, %r85, 2;
	mov.u32 	%r87, shared_centers;
	add.s32 	%r56, %r87, %r86;
	ld.shared.f32 	%f157, [%r56];
	sub.f32 	%f158, %f156, %f157;
	fma.rn.f32 	%f532, %f158, %f158, %f532;
	@%p14 bra 	$L__BB1_47;
	setp.eq.s32 	%p15, %r46, 2;
	ld.global.f32 	%f159, [%rd11+4];
	ld.shared.f32 	%f160, [%r56+4];
	sub.f32 	%f161, %f159, %f160;
	fma.rn.f32 	%f532, %f161, %f161, %f532;
	@%p15 bra 	$L__BB1_47;
	ld.global.f32 	%f162, [%rd11+8];
	ld.shared.f32 	%f163, [%r56+8];
	sub.f32 	%f164, %f162, %f163;
	fma.rn.f32 	%f532, %f164, %f164, %f532;
$L__BB1_47:
	setp.lt.f32 	%p16, %f532, %f525;
	selp.f32 	%f525, %f532, %f525, %p16;
	selp.b32 	%r145, %r144, %r145, %p16;
	add.s32 	%r144, %r144, 1;
	setp.eq.s32 	%p17, %r144, %r62;
	@%p17 bra 	$L__BB1_48;
	bra.uni 	$L__BB1_34;
$L__BB1_48:
	setp.eq.s32 	%p18, %r145, -1;
	@%p18 bra 	$L__BB1_50;
	mul.wide.s32 	%rd31, %r130, 4;
	add.s64 	%rd32, %rd3, %rd31;
	st.global.u32 	[%rd32], %r145;
	mul.wide.s32 	%rd33, %r145, 4;
	add.s64 	%rd34, %rd2, %rd33;
	atom.global.add.u32 	%r88, [%rd34], 1;
$L__BB1_50:
	add.s32 	%r130, %r130, %r7;
	setp.lt.s32 	%p19, %r130, %r60;
	@%p19 bra 	$L__BB1_33;
$L__BB1_51:
	ret;

}
	// .globl	build_inverted_index
.visible .entry build_inverted_index(
	.param .u64 .ptr .align 1 build_inverted_index_param_0,
	.param .u64 .ptr .align 1 build_inverted_index_param_1,
	.param .u64 .ptr .align 1 build_inverted_index_param_2,
	.param .u64 .ptr .align 1 build_inverted_index_param_3,
	.param .u32 build_inverted_index_param_4
)
{
	.reg .pred 	%p<4>;
	.reg .b32 	%r<13>;
	.reg .b64 	%rd<13>;

	ld.param.u64 	%rd4, [build_inverted_index_param_0];
	ld.param.u64 	%rd5, [build_inverted_index_param_2];
	ld.param.u64 	%rd6, [build_inverted_index_param_3];
	ld.param.u32 	%r7, [build_inverted_index_param_4];
	mov.u32 	%r8, %ctaid.x;
	mov.u32 	%r1, %ntid.x;
	mov.u32 	%r9, %tid.x;
	mad.lo.s32 	%r12, %r8, %r1, %r9;
	setp.ge.s32 	%p1, %r12, %r7;
	@%p1 bra 	$L__BB2_5;
	mov.u32 	%r10, %nctaid.x;
	mul.lo.s32 	%r3, %r10, %r1;
	cvta.to.global.u64 	%rd1, %rd4;
	cvta.to.global.u64 	%rd2, %rd6;
	cvta.to.global.u64 	%rd3, %rd5;
$L__BB2_2:
	mul.wide.s32 	%rd7, %r12, 4;
	add.s64 	%rd8, %rd1, %rd7;
	ld.global.u32 	%r5, [%rd8];
	setp.eq.s32 	%p2, %r5, -1;
	@%p2 bra 	$L__BB2_4;
	mul.wide.s32 	%rd9, %r5, 4;
	add.s64 	%rd10, %rd2, %rd9;
	atom.global.add.u32 	%r11, [%rd10], 1;
	mul.wide.s32 	%rd11, %r11, 4;
	add.s64 	%rd12, %rd3, %rd11;
	st.global.u32 	[%rd12], %r12;
$L__BB2_4:
	add.s32 	%r12, %r12, %r3;
	setp.lt.s32 	%p3, %r12, %r7;
	@%p3 bra 	$L__BB2_2;
$L__BB2_5:
	ret;

}
	// .globl	search_ivf
.visible .entry search_ivf(
	.param .u64 .ptr .align 1 search_ivf_param_0,
	.param .u64 .ptr .align 1 search_ivf_param_1,
	.param .u64 .ptr .align 1 search_ivf_param_2,
	.param .u64 .ptr .align 1 search_ivf_param_3,
	.param .u64 .ptr .align 1 search_ivf_param_4,
	.param .u64 .ptr .align 1 search_ivf_param_5,
	.param .u64 .ptr .align 1 search_ivf_param_6,
	.param .u32 search_ivf_param_7,
	.param .u32 search_ivf_param_8,
	.param .u32 search_ivf_param_9,
	.param .u32 search_ivf_param_10
)
{
	.local .align 4 .b8 	__local_depot3[24];
	.reg .b64 	%SP;
	.reg .b64 	%SPL;
	.reg .pred 	%p<120>;
	.reg .b32 	%r<306>;
	.reg .b32 	%f<1207>;
	.reg .b64 	%rd<195>;

	mov.u64 	%SPL, __local_depot3;
	cvta.local.u64 	%SP, %SPL;
	ld.param.u64 	%rd33, [search_ivf_param_1];
	ld.param.u64 	%rd32, [search_ivf_param_2];
	ld.param.u64 	%rd34, [search_ivf_param_3];
	ld.param.u64 	%rd35, [search_ivf_param_4];
	ld.param.u64 	%rd36, [search_ivf_param_5];
	ld.param.u64 	%rd37, [search_ivf_param_6];
	ld.param.u32 	%r160, [search_ivf_param_7];
	ld.param.u32 	%r161, [search_ivf_param_8];
	ld.param.u32 	%r162, [search_ivf_param_9];
	ld.param.u32 	%r163, [search_ivf_param_10];
	cvta.to.global.u64 	%rd1, %rd33;
	cvta.to.global.u64 	%rd2, %rd34;
	cvta.to.global.u64 	%rd3, %rd35;
	cvta.to.global.u64 	%rd4, %rd36;
	cvta.to.global.u64 	%rd5, %rd37;
	add.u64 	%rd6, %SPL, 0;
	add.u64 	%rd7, %SPL, 16;
	add.u64 	%rd8, %SPL, 20;
	mov.u32 	%r1, %tid.x;
	mul.lo.s32 	%r2, %r162, %r161;
	setp.ge.s32 	%p3, %r1, %r2;
	@%p3 bra 	$L__BB3_3;
	mov.u32 	%r3, %ntid.x;
	cvta.to.global.u64 	%rd9, %rd32;
	mov.u32 	%r244, %r1;
$L__BB3_2:
	mul.wide.s32 	%rd41, %r244, 4;
	add.s64 	%rd42, %rd9, %rd41;
	ld.global.f32 	%f110, [%rd42];
	shl.b32 	%r164, %r244, 2;
	mov.u32 	%r165, shared_centers;
	add.s32 	%r166, %r165, %r164;
	st.shared.f32 	[%r166], %f110;
	add.s32 	%r244, %r244, %r3;
	setp.lt.s32 	%p4, %r244, %r2;
	@%p4 bra 	$L__BB3_2;
$L__BB3_3:
	bar.sync 	0;
	mov.u32 	%r167, %ctaid.x;
	mov.u32 	%r168, %ntid.x;
	mad.lo.s32 	%r245, %r167, %r168, %r1;
	mov.u32 	%r169, %nctaid.x;
	mul.lo.s32 	%r7, %r169, %r168;
	setp.ge.s32 	%p5, %r245, %r160;
	@%p5 bra 	$L__BB3_149;
	setp.lt.s32 	%p6, %r162, 1;
	@%p6 bra 	$L__BB3_146;
	add.s32 	%r8, %r161, -8;
	shr.u32 	%r172, %r8, 3;
	and.b32  	%r173, %r8, -8;
	add.s32 	%r9, %r173, 8;
	add.s32 	%r174, %r172, 1;
	and.b32  	%r10, %r161, 7;
	sub.s32 	%r175, %r161, %r173;
	add.s32 	%r11, %r175, -9;
	xor.b32  	%r176, %r161, 8;
	and.b32  	%r12, %r8, 8;
	sub.s32 	%r177, %r176, %r12;
	and.b32  	%r178, %r177, 15;
	add.s32 	%r13, %r178, -1;
	and.b32  	%r14, %r174, 1073741820;
	and.b32  	%r15, %r161, 3;
	and.b32  	%r16, %r174, 1073741822;
	add.u64 	%rd49, %SP, 12;
$L__BB3_6:
	ld.param.u64 	%rd189, [search_ivf_param_0];
	setp.gt.s32 	%p10, %r161, 7;
	mul.lo.s32 	%r179, %r245, %r161;
	cvta.to.global.u64 	%rd47, %rd189;
	mul.wide.s32 	%rd48, %r179, 4;
	add.s64 	%rd10, %rd47, %rd48;
	cvta.to.local.u64 	%rd11, %rd49;
	mov.b32 	%r180, 2139095039;
	st.local.u32 	[%rd11], %r180;
	mov.b32 	%r181, -1;
	st.local.u32 	[%rd6], %r181;
	st.local.u32 	[%rd7], %r180;
	st.local.u32 	[%rd6+4], %r181;
	st.local.u32 	[%rd8], %r180;
	st.local.u32 	[%rd6+8], %r181;
	@%p10 bra 	$L__BB3_47;
	mov.b32 	%r246, 0;
$L__BB3_8:
	setp.lt.s32 	%p11, %r161, 1;
	mov.f32 	%f1144, 0f00000000;
	@%p11 bra 	$L__BB3_11;
	neg.s32 	%r247, %r161;
	mul.lo.s32 	%r183, %r161, %r246;
	shl.b32 	%r184, %r183, 2;
	mov.u32 	%r185, shared_centers;
	add.s32 	%r248, %r185, %r184;
	mov.f32 	%f1144, 0f00000000;
	mov.u64 	%rd190, %rd10;
$L__BB3_10:
	ld.global.f32 	%f113, [%rd190];
	ld.shared.f32 	%f114, [%r248];
	sub.f32 	%f115, %f113, %f114;
	fma.rn.f32 	%f1144, %f115, %f115, %f1144;
	add.s32 	%r248, %r248, 4;
	add.s32 	%r247, %r247, 1;
	setp.ne.s32 	%p12, %r247, 0;
	add.s64 	%rd190, %rd190, 4;
	@%p12 bra 	$L__BB3_10;
$L__BB3_11:
	ld.local.f32 	%f4, [%rd11];
	setp.lt.f32 	%p14, %f1144, %f4;
	add.u64 	%rd192, %SP, 12;
	mov.b64 	%rd191, 0;
	mov.pred 	%p118, -1;
	@%p14 bra 	$L__BB3_14;
	ld.local.f32 	%f116, [%rd7];
	setp.lt.f32 	%p16, %f1144, %f116;
	add.u64 	%rd192, %SP, 16;
	mov.b64 	%rd191, 1;
	@%p16 bra 	$L__BB3_14;
	ld.local.f32 	%f117, [%rd8];
	setp.geu.f32 	%p18, %f1144, %f117;
	add.u64 	%rd192, %SP, 20;
	mov.b64 	%rd191, 2;
	mov.pred 	%p118, 0;
	@%p18 bra 	$L__BB3_18;
$L__BB3_14:
	@%p118 bra 	$L__BB3_15;
	bra.uni 	$L__BB3_17;
$L__BB3_15:
	ld.local.f32 	%f118, [%rd7];
	st.local.f32 	[%rd8], %f118;
	ld.local.u32 	%r186, [%rd6+4];
	st.local.u32 	[%rd6+8], %r186;
	@%p14 bra 	$L__BB3_16;
	bra.uni 	$L__BB3_17;
$L__BB3_16:
	st.local.f32 	[%rd7], %f4;
	ld.local.u32 	%r187, [%rd6];
	st.local.u32 	[%rd6+4], %r187;
$L__BB3_17:
	cvta.to.local.u64 	%rd56, %rd192;
	st.local.f32 	[%rd56], %f1144;
	shl.b64 	%rd57, %rd191, 2;
	add.s64 	%rd58, %rd6, %rd57;
	st.local.u32 	[%rd58], %r246;
$L__BB3_18:
	add.s32 	%r246, %r246, 1;
	setp.eq.s32 	%p20, %r246, %r162;
	@%p20 bra 	$L__BB3_19;
	bra.uni 	$L__BB3_8;
$L__BB3_19:
	setp.gt.s32 	%p43, %r161, 7;
	mov.f32 	%f1169, 0f7F7FFFFF;
	@%p43 bra 	$L__BB3_77;
	ld.local.u32 	%r83, [%rd6];
	setp.eq.s32 	%p44, %r83, -1;
	mov.b32 	%r271, -1;
	mov.f32 	%f1152, 0f7F7FFFFF;
	@%p44 bra 	$L__BB3_28;
	mul.wide.s32 	%rd82, %r83, 4;
	add.s64 	%rd83, %rd4, %rd82;
	ld.global.u32 	%r26, [%rd83];
	setp.eq.s32 	%p45, %r26, 0;
	@%p45 bra 	$L__BB3_28;
	add.s64 	%rd85, %rd3, %rd82;
	ld.global.u32 	%r249, [%rd85];
	setp.lt.s32 	%p46, %r26, 1;
	@%p46 bra 	$L__BB3_28;
	add.s32 	%r28, %r26, %r249;
	mov.f32 	%f1152, 0f7F7FFFFF;
	mov.b32 	%r271, -1;
$L__BB3_24:
	setp.lt.s32 	%p47, %r161, 1;
	mul.wide.s32 	%rd86, %r249, 4;
	add.s64 	%rd87, %rd2, %rd86;
	ld.global.u32 	%r31, [%rd87];
	mov.f32 	%f1147, 0f00000000;
	@%p47 bra 	$L__BB3_27;
	mul.lo.s32 	%r220, %r31, %r161;
	cvt.s64.s32 	%rd16, %r220;
	mov.f32 	%f1147, 0f00000000;
	mov.b32 	%r251, 0;
$L__BB3_26:
	cvt.u64.u32 	%rd88, %r251;
	mul.wide.u32 	%rd89, %r251, 4;
	add.s64 	%rd90, %rd10, %rd89;
	ld.global.f32 	%f473, [%rd90];
	add.s64 	%rd91, %rd16, %rd88;
	shl.b64 	%rd92, %rd91, 2;
	add.s64 	%rd93, %rd1, %rd92;
	ld.global.f32 	%f474, [%rd93];
	sub.f32 	%f475, %f473, %f474;
	fma.rn.f32 	%f1147, %f475, %f475, %f1147;
	add.s32 	%r251, %r251, 1;
	setp.ne.s32 	%p48, %r251, %r161;
	@%p48 bra 	$L__BB3_26;
$L__BB3_27:
	setp.lt.f32 	%p49, %f1147, %f1152;
	selp.f32 	%f1152, %f1147, %f1152, %p49;
	selp.b32 	%r271, %r31, %r271, %p49;
	add.s32 	%r249, %r249, 1;
	setp.lt.s32 	%p50, %r249, %r28;
	@%p50 bra 	$L__BB3_24;
$L__BB3_28:
	ld.local.u32 	%r37, [%rd6+4];
	setp.eq.s32 	%p51, %r37, -1;
	@%p51 bra 	$L__BB3_36;
	mul.wide.s32 	%rd94, %r37, 4;
	add.s64 	%rd95, %rd4, %rd94;
	ld.global.u32 	%r38, [%rd95];
	setp.eq.s32 	%p52, %r38, 0;
	@%p52 bra 	$L__BB3_36;
	add.s64 	%rd97, %rd3, %rd94;
	ld.global.u32 	%r253, [%rd97];
	setp.lt.s32 	%p53, %r38, 1;
	@%p53 bra 	$L__BB3_36;
	add.s32 	%r40, %r38, %r253;
$L__BB3_32:
	setp.lt.s32 	%p54, %r161, 1;
	mul.wide.s32 	%rd98, %r253, 4;
	add.s64 	%rd99, %rd2, %rd98;
	ld.global.u32 	%r43, [%rd99];
	mov.f32 	%f1151, 0f00000000;
	@%p54 bra 	$L__BB3_35;
	mul.lo.s32 	%r222, %r43, %r161;
	cvt.s64.s32 	%rd17, %r222;
	mov.f32 	%f1151, 0f00000000;
	mov.b32 	%r255, 0;
$L__BB3_34:
	cvt.u64.u32 	%rd100, %r255;
	mul.wide.u32 	%rd101, %r255, 4;
	add.s64 	%rd102, %rd10, %rd101;
	ld.global.f32 	%f478, [%rd102];
	add.s64 	%rd103, %rd17, %rd100;
	shl.b64 	%rd104, %rd103, 2;
	add.s64 	%rd105, %rd1, %rd104;
	ld.global.f32 	%f479, [%rd105];
	sub.f32 	%f480, %f478, %f479;
	fma.rn.f32 	%f1151, %f480, %f480, %f1151;
	add.s32 	%r255, %r255, 1;
	setp.ne.s32 	%p55, %r255, %r161;
	@%p55 bra 	$L__BB3_34;
$L__BB3_35:
	setp.lt.f32 	%p56, %f1151, %f1152;
	selp.f32 	%f1152, %f1151, %f1152, %p56;
	selp.b32 	%r271, %r43, %r271, %p56;
	add.s32 	%r253, %r253, 1;
	setp.lt.s32 	%p57, %r253, %r40;
	@%p57 bra 	$L__BB3_32;
$L__BB3_36:
	ld.local.u32 	%r49, [%rd6+8];
	setp.eq.s32 	%p58, %r49, -1;
	@%p58 bra 	$L__BB3_44;
	mul.wide.s32 	%rd106, %r49, 4;
	add.s64 	%rd107, %rd4, %rd106;
	ld.global.u32 	%r50, [%rd107];
	setp.eq.s32 	%p59, %r50, 0;
	@%p59 bra 	$L__BB3_44;
	add.s64 	%rd109, %rd3, %rd106;
	ld.global.u32 	%r257, [%rd109];
	setp.lt.s32 	%p60, %r50, 1;
	@%p60 bra 	$L__BB3_44;
	add.s32 	%r52, %r50, %r257;
$L__BB3_40:
	setp.lt.s32 	%p61, %r161, 1;
	mul.wide.s32 	%rd110, %r257, 4;
	add.s64 	%rd111, %rd2, %rd110;
	ld.global.u32 	%r55, [%rd111];
	mov.f32 	%f1155, 0f00000000;
	@%p61 bra 	$L__BB3_43;
	mul.lo.s32 	%r224, %r55, %r161;
	cvt.s64.s32 	%rd18, %r224;
	mov.f32 	%f1155, 0f00000000;
	mov.b32 	%r259, 0;
$L__BB3_42:
	cvt.u64.u32 	%rd112, %r259;
	mul.wide.u32 	%rd113, %r259, 4;
	add.s64 	%rd114, %rd10, %rd113;
	ld.global.f32 	%f483, [%rd114];
	add.s64 	%rd115, %rd18, %rd112;
	shl.b64 	%rd116, %rd115, 2;
	add.s64 	%rd117, %rd1, %rd116;
	ld.global.f32 	%f484, [%rd117];
	sub.f32 	%f485, %f483, %f484;
	fma.rn.f32 	%f1155, %f485, %f485, %f1155;
	add.s32 	%r259, %r259, 1;
	setp.ne.s32 	%p62, %r259, %r161;
	@%p62 bra 	$L__BB3_42;
$L__BB3_43:
	setp.lt.f32 	%p63, %f1155, %f1152;
	selp.f32 	%f1152, %f1155, %f1152, %p63;
	selp.b32 	%r271, %r55, %r271, %p63;
	add.s32 	%r257, %r257, 1;
	setp.lt.s32 	%p64, %r257, %r52;
	@%p64 bra 	$L__BB3_40;
$L__BB3_44:
	setp.eq.s32 	%p116, %r271, -1;
	@%p116 bra 	$L__BB3_45;
	bra.uni 	$L__BB3_46;
$L__BB3_45:
	rem.s32 	%r271, %r245, %r163;
$L__BB3_46:
	mul.wide.s32 	%rd187, %r245, 4;
	add.s64 	%rd188, %rd5, %rd187;
	st.global.u32 	[%rd188], %r271;
	add.s32 	%r245, %r245, %r7;
	setp.lt.s32 	%p117, %r245, %r160;
	@%p117 bra 	$L__BB3_6;
	bra.uni 	$L__BB3_149;
$L__BB3_47:
	mov.b32 	%r261, 0;
$L__BB3_48:
	setp.lt.u32 	%p21, %r8, 24;
	mul.lo.s32 	%r190, %r261, %r161;
	shl.b32 	%r191, %r190, 2;
	mov.u32 	%r192, shared_centers;
	add.s32 	%r64, %r192, %r191;
	mov.f32 	%f1158, 0f00000000;
	mov.b32 	%r269, 0;
	@%p21 bra 	$L__BB3_51;
	mov.f32 	%f1158, 0f00000000;
	mov.b32 	%r269, 0;
	mov.u32 	%r263, %r269;
$L__BB3_50:
	.pragma "nounroll";
	mul.wide.u32 	%rd59, %r269, 4;
	add.s64 	%rd60, %rd10, %rd59;
	ld.global.f32 	%f122, [%rd60];
	shl.b32 	%r194, %r269, 2;
	add.s32 	%r195, %r64, %r194;
	ld.shared.f32 	%f123, [%r195];
	sub.f32 	%f124, %f122, %f123;
	ld.global.f32 	%f125, [%rd60+4];
	ld.shared.f32 	%f126, [%r195+4];
	sub.f32 	%f127, %f125, %f126;
	ld.global.f32 	%f128, [%rd60+8];
	ld.shared.f32 	%f129, [%r195+8];
	sub.f32 	%f130, %f128, %f129;
	ld.global.f32 	%f131, [%rd60+12];
	ld.shared.f32 	%f132, [%r195+12];
	sub.f32 	%f133, %f131, %f132;
	ld.global.f32 	%f134, [%rd60+16];
	ld.shared.f32 	%f135, [%r195+16];
	sub.f32 	%f136, %f134, %f135;
	ld.global.f32 	%f137, [%rd60+20];
	ld.shared.f32 	%f138, [%r195+20];
	sub.f32 	%f139, %f137, %f138;
	ld.global.f32 	%f140, [%rd60+24];
	ld.shared.f32 	%f141, [%r195+24];
	sub.f32 	%f142, %f140, %f141;
	ld.global.f32 	%f143, [%rd60+28];
	ld.shared.f32 	%f144, [%r195+28];
	sub.f32 	%f145, %f143, %f144;
	fma.rn.f32 	%f146, %f124, %f124, %f1158;
	fma.rn.f32 	%f147, %f127, %f127, %f146;
	fma.rn.f32 	%f148, %f130, %f130, %f147;
	fma.rn.f32 	%f149, %f133, %f133, %f148;
	fma.rn.f32 	%f150, %f136, %f136, %f149;
	fma.rn.f32 	%f151, %f139, %f139, %f150;
	fma.rn.f32 	%f152, %f142, %f142, %f151;
	fma.rn.f32 	%f153, %f145, %f145, %f152;
	ld.global.f32 	%f154, [%rd60+32];
	ld.shared.f32 	%f155, [%r195+32];
	sub.f32 	%f156, %f154, %f155;
	ld.global.f32 	%f157, [%rd60+36];
	ld.shared.f32 	%f158, [%r195+36];
	sub.f32 	%f159, %f157, %f158;
	ld.global.f32 	%f160, [%rd60+40];
	ld.shared.f32 	%f161, [%r195+40];
	sub.f32 	%f162, %f160, %f161;
	ld.global.f32 	%f163, [%rd60+44];
	ld.shared.f32 	%f164, [%r195+44];
	sub.f32 	%f165, %f163, %f164;
	ld.global.f32 	%f166, [%rd60+48];
	ld.shared.f32 	%f167, [%r195+48];
	sub.f32 	%f168, %f166, %f167;
	ld.global.f32 	%f169, [%rd60+52];
	ld.shared.f32 	%f170, [%r195+52];
	sub.f32 	%f171, %f169, %f170;
	ld.global.f32 	%f172, [%rd60+56];
	ld.shared.f32 	%f173, [%r195+56];
	sub.f32 	%f174, %f172, %f173;
	ld.global.f32 	%f175, [%rd60+60];
	ld.shared.f32 	%f176, [%r195+60];
	sub.f32 	%f177, %f175, %f176;
	fma.rn.f32 	%f178, %f156, %f156, %f153;
	fma.rn.f32 	%f179, %f159, %f159, %f178;
	fma.rn.f32 	%f180, %f162, %f162, %f179;
	fma.rn.f32 	%f181, %f165, %f165, %f180;
	fma.rn.f32 	%f182, %f168, %f168, %f181;
	fma.rn.f32 	%f183, %f171, %f171, %f182;
	fma.rn.f32 	%f184, %f174, %f174, %f183;
	fma.rn.f32 	%f185, %f177, %f177, %f184;
	ld.global.f32 	%f186, [%rd60+64];
	ld.shared.f32 	%f187, [%r195+64];
	sub.f32 	%f188, %f186, %f187;
	ld.global.f32 	%f189, [%rd60+68];
	ld.shared.f32 	%f190, [%r195+68];
	sub.f32 	%f191, %f189, %f190;
	ld.global.f32 	%f192, [%rd60+72];
	ld.shared.f32 	%f193, [%r195+72];
	sub.f32 	%f194, %f192, %f193;
	ld.global.f32 	%f195, [%rd60+76];
	ld.shared.f32 	%f196, [%r195+76];
	sub.f32 	%f197, %f195, %f196;
	ld.global.f32 	%f198, [%rd60+80];
	ld.shared.f32 	%f199, [%r195+80];
	sub.f32 	%f200, %f198, %f199;
	ld.global.f32 	%f201, [%rd60+84];
	ld.shared.f32 	%f202, [%r195+84];
	sub.f32 	%f203, %f201, %f202;
	ld.global.f32 	%f204, [%rd60+88];
	ld.shared.f32 	%f205, [%r195+88];
	sub.f32 	%f206, %f204, %f205;
	ld.global.f32 	%f207, [%rd60+92];
	ld.shared.f32 	%f208, [%r195+92];
	sub.f32 	%f209, %f207, %f208;
	fma.rn.f32 	%f210, %f188, %f188, %f185;
	fma.rn.f32 	%f211, %f191, %f191, %f210;
	fma.rn.f32 	%f212, %f194, %f194, %f211;
	fma.rn.f32 	%f213, %f197, %f197, %f212;
	fma.rn.f32 	%f214, %f200, %f200, %f213;
	fma.rn.f32 	%f215, %f203, %f203, %f214;
	fma.rn.f32 	%f216, %f206, %f206, %f215;
	fma.rn.f32 	%f217, %f209, %f209, %f216;
	ld.global.f32 	%f218, [%rd60+96];
	ld.shared.f32 	%f219, [%r195+96];
	sub.f32 	%f220, %f218, %f219;
	ld.global.f32 	%f221, [%rd60+100];
	ld.shared.f32 	%f222, [%r195+100];
	sub.f32 	%f223, %f221, %f222;
	ld.global.f32 	%f224, [%rd60+104];
	ld.shared.f32 	%f225, [%r195+104];
	sub.f32 	%f226, %f224, %f225;
	ld.global.f32 	%f227, [%rd60+108];
	ld.shared.f32 	%f228, [%r195+108];
	sub.f32 	%f229, %f227, %f228;
	ld.global.f32 	%f230, [%rd60+112];
	ld.shared.f32 	%f231, [%r195+112];
	sub.f32 	%f232, %f230, %f231;
	ld.global.f32 	%f233, [%rd60+116];
	ld.shared.f32 	%f234, [%r195+116];
	sub.f32 	%f235, %f233, %f234;
	ld.global.f32 	%f236, [%rd60+120];
	ld.shared.f32 	%f237, [%r195+120];
	sub.f32 	%f238, %f236, %f237;
	ld.global.f32 	%f239, [%rd60+124];
	ld.shared.f32 	%f240, [%r195+124];
	sub.f32 	%f241, %f239, %f240;
	fma.rn.f32 	%f242, %f220, %f220, %f217;
	fma.rn.f32 	%f243, %f223, %f223, %f242;
	fma.rn.f32 	%f244, %f226, %f226, %f243;
	fma.rn.f32 	%f245, %f229, %f229, %f244;
	fma.rn.f32 	%f246, %f232, %f232, %f245;
	fma.rn.f32 	%f247, %f235, %f235, %f246;
	fma.rn.f32 	%f248, %f238, %f238, %f247;
	fma.rn.f32 	%f1158, %f241, %f241, %f248;
	add.s32 	%r269, %r269, 32;
	add.s32 	%r263, %r263, 4;
	setp.eq.s32 	%p22, %r263, %r14;
	@%p22 bra 	$L__BB3_51;
	bra.uni 	$L__BB3_50;
$L__BB3_51:
	shr.u32 	%r196, %r8, 3;
	add.s32 	%r197, %r196, 1;
	and.b32  	%r198, %r197, 3;
	setp.eq.s32 	%p23, %r198, 0;
	@%p23 bra 	$L__BB3_56;
	and.b32  	%r199, %r8, 24;
	setp.eq.s32 	%p24, %r199, 0;
	@%p24 bra 	$L__BB3_54;
	mul.wide.u32 	%rd61, %r269, 4;
	add.s64 	%rd62, %rd10, %rd61;
	ld.global.f32 	%f250, [%rd62];
	shl.b32 	%r200, %r269, 2;
	add.s32 	%r201, %r64, %r200;
	ld.shared.f32 	%f251, [%r201];
	sub.f32 	%f252, %f250, %f251;
	ld.global.f32 	%f253, [%rd62+4];
	ld.shared.f32 	%f254, [%r201+4];
	sub.f32 	%f255, %f253, %f254;
	ld.global.f32 	%f256, [%rd62+8];
	ld.shared.f32 	%f257, [%r201+8];
	sub.f32 	%f258, %f256, %f257;
	ld.global.f32 	%f259, [%rd62+12];
	ld.shared.f32 	%f260, [%r201+12];
	sub.f32 	%f261, %f259, %f260;
	ld.global.f32 	%f262, [%rd62+16];
	ld.shared.f32 	%f263, [%r201+16];
	sub.f32 	%f264, %f262, %f263;
	ld.global.f32 	%f265, [%rd62+20];
	ld.shared.f32 	%f266, [%r201+20];
	sub.f32 	%f267, %f265, %f266;
	ld.global.f32 	%f268, [%rd62+24];
	ld.shared.f32 	%f269, [%r201+24];
	sub.f32 	%f270, %f268, %f269;
	ld.global.f32 	%f271, [%rd62+28];
	ld.shared.f32 	%f272, [%r201+28];
	sub.f32 	%f273, %f271, %f272;
	fma.rn.f32 	%f274, %f252, %f252, %f1158;
	fma.rn.f32 	%f275, %f255, %f255, %f274;
	fma.rn.f32 	%f276, %f258, %f258, %f275;
	fma.rn.f32 	%f277, %f261, %f261, %f276;
	fma.rn.f32 	%f278, %f264, %f264, %f277;
	fma.rn.f32 	%f279, %f267, %f267, %f278;
	fma.rn.f32 	%f280, %f270, %f270, %f279;
	fma.rn.f32 	%f281, %f273, %f273, %f280;
	ld.global.f32 	%f282, [%rd62+32];
	ld.shared.f32 	%f283, [%r201+32];
	sub.f32 	%f284, %f282, %f283;
	ld.global.f32 	%f285, [%rd62+36];
	ld.shared.f32 	%f286, [%r201+36];
	sub.f32 	%f287, %f285, %f286;
	ld.global.f32 	%f288, [%rd62+40];
	ld.shared.f32 	%f289, [%r201+40];
	sub.f32 	%f290, %f288, %f289;
	ld.global.f32 	%f291, [%rd62+44];
	ld.shared.f32 	%f292, [%r201+44];
	sub.f32 	%f293, %f291, %f292;
	ld.global.f32 	%f294, [%rd62+48];
	ld.shared.f32 	%f295, [%r201+48];
	sub.f32 	%f296, %f294, %f295;
	ld.global.f32 	%f297, [%rd62+52];
	ld.shared.f32 	%f298, [%r201+52];
	sub.f32 	%f299, %f297, %f298;
	ld.global.f32 	%f300, [%rd62+56];
	ld.shared.f32 	%f301, [%r201+56];
	sub.f32 	%f302, %f300, %f301;
	ld.global.f32 	%f303, [%rd62+60];
	ld.shared.f32 	%f304, [%r201+60];
	sub.f32 	%f305, %f303, %f304;
	fma.rn.f32 	%f306, %f284, %f284, %f281;
	fma.rn.f32 	%f307, %f287, %f287, %f306;
	fma.rn.f32 	%f308, %f290, %f290, %f307;
	fma.rn.f32 	%f309, %f293, %f293, %f308;
	fma.rn.f32 	%f310, %f296, %f296, %f309;
	fma.rn.f32 	%f311, %f299, %f299, %f310;
	fma.rn.f32 	%f312, %f302, %f302, %f311;
	fma.rn.f32 	%f1158, %f305, %f305, %f312;
	add.s32 	%r269, %r269, 16;
$L__BB3_54:
	setp.ne.s32 	%p25, %r12, 0;
	@%p25 bra 	$L__BB3_56;
	mul.wide.u32 	%rd63, %r269, 4;
	add.s64 	%rd64, %rd10, %rd63;
	ld.global.f32 	%f313, [%rd64];
	shl.b32 	%r202, %r269, 2;
	add.s32 	%r203, %r64, %r202;
	ld.shared.f32 	%f314, [%r203];
	sub.f32 	%f315, %f313, %f314;
	ld.global.f32 	%f316, [%rd64+4];
	ld.shared.f32 	%f317, [%r203+4];
	sub.f32 	%f318, %f316, %f317;
	ld.global.f32 	%f319, [%rd64+8];
	ld.shared.f32 	%f320, [%r203+8];
	sub.f32 	%f321, %f319, %f320;
	ld.global.f32 	%f322, [%rd64+12];
	ld.shared.f32 	%f323, [%r203+12];
	sub.f32 	%f324, %f322, %f323;
	ld.global.f32 	%f325, [%rd64+16];
	ld.shared.f32 	%f326, [%r203+16];
	sub.f32 	%f327, %f325, %f326;
	ld.global.f32 	%f328, [%rd64+20];
	ld.shared.f32 	%f329, [%r203+20];
	sub.f32 	%f330, %f328, %f329;
	ld.global.f32 	%f331, [%rd64+24];
	ld.shared.f32 	%f332, [%r203+24];
	sub.f32 	%f333, %f331, %f332;
	ld.global.f32 	%f334, [%rd64+28];
	ld.shared.f32 	%f335, [%r203+28];
	sub.f32 	%f336, %f334, %f335;
	fma.rn.f32 	%f337, %f315, %f315, %f1158;
	fma.rn.f32 	%f338, %f318, %f318, %f337;
	fma.rn.f32 	%f339, %f321, %f321, %f338;
	fma.rn.f32 	%f340, %f324, %f324, %f339;
	fma.rn.f32 	%f341, %f327, %f327, %f340;
	fma.rn.f32 	%f342, %f330, %f330, %f341;
	fma.rn.f32 	%f343, %f333, %f333, %f342;
	fma.rn.f32 	%f1158, %f336, %f336, %f343;
$L__BB3_56:
	setp.lt.s32 	%p26, %r9, %r161;
	@%p26 bra 	$L__BB3_65;
$L__BB3_57:
	add.u64 	%rd194, %SP, 12;
	cvta.to.local.u64 	%rd74, %rd194;
	ld.local.f32 	%f27, [%rd74];
	setp.lt.f32 	%p36, %f1158, %f27;
	mov.b64 	%rd193, 0;
	mov.pred 	%p119, -1;
	@%p36 bra 	$L__BB3_60;
	ld.local.f32 	%f464, [%rd7];
	setp.lt.f32 	%p38, %f1158, %f464;
	add.u64 	%rd194, %SP, 16;
	mov.b64 	%rd193, 1;
	@%p38 bra 	$L__BB3_60;
	ld.local.f32 	%f465, [%rd8];
	setp.geu.f32 	%p40, %f1158, %f465;
	add.u64 	%rd194, %SP, 20;
	mov.b64 	%rd193, 2;
	mov.pred 	%p119, 0;
	@%p40 bra 	$L__BB3_64;
$L__BB3_60:
	@%p119 bra 	$L__BB3_61;
	bra.uni 	$L__BB3_63;
$L__BB3_61:
	ld.local.f32 	%f466, [%rd7];
	st.local.f32 	[%rd8], %f466;
	ld.local.u32 	%r213, [%rd6+4];
	st.local.u32 	[%rd6+8], %r213;
	@%p36 bra 	$L__BB3_62;
	bra.uni 	$L__BB3_63;
$L__BB3_62:
	st.local.f32 	[%rd7], %f27;
	ld.local.u32 	%r214, [%rd6];
	st.local.u32 	[%rd6+4], %r214;
$L__BB3_63:
	cvta.to.local.u64 	%rd79, %rd194;
	st.local.f32 	[%rd79], %f1158;
	shl.b64 	%rd80, %rd193, 2;
	add.s64 	%rd81, %rd6, %rd80;
	st.local.u32 	[%rd81], %r261;
$L__BB3_64:
	add.s32 	%r261, %r261, 1;
	setp.eq.s32 	%p42, %r261, %r162;
	@%p42 bra 	$L__BB3_19;
	bra.uni 	$L__BB3_48;
$L__BB3_65:
	setp.lt.u32 	%p27, %r11, 15;
	mov.u32 	%r268, %r9;
	@%p27 bra 	$L__BB3_68;
	mov.b32 	%r265, 0;
	mov.u32 	%r268, %r9;
$L__BB3_67:
	.pragma "nounroll";
	mul.wide.u32 	%rd65, %r268, 4;
	add.s64 	%rd66, %rd10, %rd65;
	ld.global.f32 	%f345, [%rd66];
	shl.b32 	%r205, %r268, 2;
	add.s32 	%r206, %r64, %r205;
	ld.shared.f32 	%f346, [%r206];
	sub.f32 	%f347, %f345, %f346;
	fma.rn.f32 	%f348, %f347, %f347, %f1158;
	ld.global.f32 	%f349, [%rd66+4];
	ld.shared.f32 	%f350, [%r206+4];
	sub.f32 	%f351, %f349, %f350;
	fma.rn.f32 	%f352, %f351, %f351, %f348;
	ld.global.f32 	%f353, [%rd66+8];
	ld.shared.f32 	%f354, [%r206+8];
	sub.f32 	%f355, %f353, %f354;
	fma.rn.f32 	%f356, %f355, %f355, %f352;
	ld.global.f32 	%f357, [%rd66+12];
	ld.shared.f32 	%f358, [%r206+12];
	sub.f32 	%f359, %f357, %f358;
	fma.rn.f32 	%f360, %f359, %f359, %f356;
	ld.global.f32 	%f361, [%rd66+16];
	ld.shared.f32 	%f362, [%r206+16];
	sub.f32 	%f363, %f361, %f362;
	fma.rn.f32 	%f364, %f363, %f363, %f360;
	ld.global.f32 	%f365, [%rd66+20];
	ld.shared.f32 	%f366, [%r206+20];
	sub.f32 	%f367, %f365, %f366;
	fma.rn.f32 	%f368, %f367, %f367, %f364;
	ld.global.f32 	%f369, [%rd66+24];
	ld.shared.f32 	%f370, [%r206+24];
	sub.f32 	%f371, %f369, %f370;
	fma.rn.f32 	%f372, %f371, %f371, %f368;
	ld.global.f32 	%f373, [%rd66+28];
	ld.shared.f32 	%f374, [%r206+28];
	sub.f32 	%f375, %f373, %f374;
	fma.rn.f32 	%f376, %f375, %f375, %f372;
	ld.global.f32 	%f377, [%rd66+32];
	ld.shared.f32 	%f378, [%r206+32];
	sub.f32 	%f379, %f377, %f378;
	fma.rn.f32 	%f380, %f379, %f379, %f376;
	ld.global.f32 	%f381, [%rd66+36];
	ld.shared.f32 	%f382, [%r206+36];
	sub.f32 	%f383, %f381, %f382;
	fma.rn.f32 	%f384, %f383, %f383, %f380;
	ld.global.f32 	%f385, [%rd66+40];
	ld.shared.f32 	%f386, [%r206+40];
	sub.f32 	%f387, %f385, %f386;
	fma.rn.f32 	%f388, %f387, %f387, %f384;
	ld.global.f32 	%f389, [%rd66+44];
	ld.shared.f32 	%f390, [%r206+44];
	sub.f32 	%f391, %f389, %f390;
	fma.rn.f32 	%f392, %f391, %f391, %f388;
	ld.global.f32 	%f393, [%rd66+48];
	ld.shared.f32 	%f394, [%r206+48];
	sub.f32 	%f395, %f393, %f394;
	fma.rn.f32 	%f396, %f395, %f395, %f392;
	ld.global.f32 	%f397, [%rd66+52];
	ld.shared.f32 	%f398, [%r206+52];
	sub.f32 	%f399, %f397, %f398;
	fma.rn.f32 	%f400, %f399, %f399, %f396;
	ld.global.f32 	%f401, [%rd66+56];
	ld.shared.f32 	%f402, [%r206+56];
	sub.f32 	%f403, %f401, %f402;
	fma.rn.f32 	%f404, %f403, %f403, %f400;
	ld.global.f32 	%f405, [%rd66+60];
	ld.shared.f32 	%f406, [%r206+60];
	sub.f32 	%f407, %f405, %f406;
	fma.rn.f32 	%f1158, %f407, %f407, %f404;
	add.s32 	%r268, %r268, 16;
	add.s32 	%r265, %r265, 16;
	setp.eq.s32 	%p28, %r265, 0;
	@%p28 bra 	$L__BB3_68;
	bra.uni 	$L__BB3_67;
$L__BB3_68:
	setp.eq.s32 	%p29, %r10, 0;
	@%p29 bra 	$L__BB3_57;
	setp.lt.u32 	%p30, %r13, 7;
	@%p30 bra 	$L__BB3_71;
	mul.wide.u32 	%rd67, %r268, 4;
	add.s64 	%rd68, %rd10, %rd67;
	ld.global.f32 	%f408, [%rd68];
	shl.b32 	%r207, %r268, 2;
	add.s32 	%r208, %r64, %r207;
	ld.shared.f32 	%f409, [%r208];
	sub.f32 	%f410, %f408, %f409;
	fma.rn.f32 	%f411, %f410, %f410, %f1158;
	ld.global.f32 	%f412, [%rd68+4];
	ld.shared.f32 	%f413, [%r208+4];
	sub.f32 	%f414, %f412, %f413;
	fma.rn.f32 	%f415, %f414, %f414, %f411;
	ld.global.f32 	%f416, [%rd68+8];
	ld.shared.f32 	%f417, [%r208+8];
	sub.f32 	%f418, %f416, %f417;
	fma.rn.f32 	%f419, %f418, %f418, %f415;
	ld.global.f32 	%f420, [%rd68+12];
	ld.shared.f32 	%f421, [%r208+12];
	sub.f32 	%f422, %f420, %f421;
	fma.rn.f32 	%f423, %f422, %f422, %f419;
	ld.global.f32 	%f424, [%rd68+16];
	ld.shared.f32 	%f425, [%r208+16];
	sub.f32 	%f426, %f424, %f425;
	fma.rn.f32 	%f427, %f426, %f426, %f423;
	ld.global.f32 	%f428, [%rd68+20];
	ld.shared.f32 	%f429, [%r208+20];
	sub.f32 	%f430, %f428, %f429;
	fma.rn.f32 	%f431, %f430, %f430, %f427;
	ld.global.f32 	%f432, [%rd68+24];
	ld.shared.f32 	%f433, [%r208+24];
	sub.f32 	%f434, %f432, %f433;
	fma.rn.f32 	%f435, %f434, %f434, %f431;
	ld.global.f32 	%f436, [%rd68+28];
	ld.shared.f32 	%f437, [%r208+28];
	sub.f32 	%f438, %f436, %f437;
	fma.rn.f32 	%f1158, %f438, %f438, %f435;
	add.s32 	%r268, %r268, 8;
$L__BB3_71:
	add.s32 	%r209, %r10, -1;
	setp.lt.u32 	%p31, %r209, 3;
	@%p31 bra 	$L__BB3_73;
	mul.wide.u32 	%rd69, %r268, 4;
	add.s64 	%rd70, %rd10, %rd69;
	ld.global.f32 	%f440, [%rd70];
	shl.b32 	%r210, %r268, 2;
	add.s32 	%r211, %r64, %r210;
	ld.shared.f32 	%f441, [%r211];
	sub.f32 	%f442, %f440, %f441;
	fma.rn.f32 	%f443, %f442, %f442, %f1158;
	ld.global.f32 	%f444, [%rd70+4];
	ld.shared.f32 	%f445, [%r211+4];
	sub.f32 	%f446, %f444, %f445;
	fma.rn.f32 	%f447, %f446, %f446, %f443;
	ld.global.f32 	%f448, [%rd70+8];
	ld.shared.f32 	%f449, [%r211+8];
	sub.f32 	%f450, %f448, %f449;
	fma.rn.f32 	%f451, %f450, %f450, %f447;
	ld.global.f32 	%f452, [%rd70+12];
	ld.shared.f32 	%f453, [%r211+12];
	sub.f32 	%f454, %f452, %f453;
	fma.rn.f32 	%f1158, %f454, %f454, %f451;
	add.s32 	%r268, %r268, 4;
$L__BB3_73:
	setp.eq.s32 	%p32, %r15, 0;
	@%p32 bra 	$L__BB3_57;
	setp.eq.s32 	%p33, %r15, 1;
	mul.wide.u32 	%rd71, %r268, 4;
	add.s64 	%rd21, %rd10, %rd71;
	ld.global.f32 	%f455, [%rd21];
	shl.b32 	%r212, %r268, 2;
	add.s32 	%r79, %r64, %r212;
	ld.shared.f32 	%f456, [%r79];
	sub.f32 	%f457, %f455, %f456;
	fma.rn.f32 	%f1158, %f457, %f457, %f1158;
	@%p33 bra 	$L__BB3_57;
	setp.eq.s32 	%p34, %r15, 2;
	ld.global.f32 	%f458, [%rd21+4];
	ld.shared.f32 	%f459, [%r79+4];
	sub.f32 	%f460, %f458, %f459;
	fma.rn.f32 	%f1158, %f460, %f460, %f1158;
	@%p34 bra 	$L__BB3_57;
	ld.global.f32 	%f461, [%rd21+8];
	ld.shared.f32 	%f462, [%r79+8];
	sub.f32 	%f463, %f461, %f462;
	fma.rn.f32 	%f1158, %f463, %f463, %f1158;
	bra.uni 	$L__BB3_57;
$L__BB3_77:
	ld.local.u32 	%r85, [%rd6];
	setp.eq.s32 	%p65, %r85, -1;
	mov.b32 	%r271, -1;
	@%p65 bra 	$L__BB3_89;
	mul.wide.s32 	%rd118, %r85, 4;
	add.s64 	%rd119, %rd4, %rd118;
	ld.global.u32 	%r86, [%rd119];
	setp.eq.s32 	%p66, %r86, 0;
	@%p66 bra 	$L__BB3_89;
	add.s64 	%rd121, %rd3, %rd118;
	ld.global.u32 	%r294, [%rd121];
	setp.lt.s32 	%p67, %r86, 1;
	@%p67 bra 	$L__BB3_89;
	add.s32 	%r88, %r86, %r294;
	mov.f32 	%f1169, 0f7F7FFFFF;
	mov.b32 	%r271, -1;
$L__BB3_81:
	setp.lt.u32 	%p68, %r8, 8;
	mul.wide.s32 	%rd122, %r294, 4;
	add.s64 	%rd123, %rd2, %rd122;
	ld.global.u32 	%r139, [%rd123];
	mul.lo.s32 	%r230, %r139, %r161;
	mul.wide.s32 	%rd124, %r230, 4;
	add.s64 	%rd28, %rd1, %rd124;
	mov.f32 	%f1198, 0f00000000;
	mov.b32 	%r303, 0;
	@%p68 bra 	$L__BB3_84;
	mov.f32 	%f1198, 0f00000000;
	mov.b32 	%r303, 0;
	mov.u32 	%r297, %r303;
$L__BB3_83:
	mul.wide.u32 	%rd125, %r303, 4;
	add.s64 	%rd126, %rd10, %rd125;
	ld.global.f32 	%f493, [%rd126];
	add.s64 	%rd127, %rd28, %rd125;
	ld.global.f32 	%f494, [%rd127];
	sub.f32 	%f495, %f493, %f494;
	ld.global.f32 	%f496, [%rd126+4];
	ld.global.f32 	%f497, [%rd127+4];
	sub.f32 	%f498, %f496, %f497;
	ld.global.f32 	%f499, [%rd126+8];
	ld.global.f32 	%f500, [%rd127+8];
	sub.f32 	%f501, %f499, %f500;
	ld.global.f32 	%f502, [%rd126+12];
	ld.global.f32 	%f503, [%rd127+12];
	sub.f32 	%f504, %f502, %f503;
	ld.global.f32 	%f505, [%rd126+16];
	ld.global.f32 	%f506, [%rd127+16];
	sub.f32 	%f507, %f505, %f506;
	ld.global.f32 	%f508, [%rd126+20];
	ld.global.f32 	%f509, [%rd127+20];
	sub.f32 	%f510, %f508, %f509;
	ld.global.f32 	%f511, [%rd126+24];
	ld.global.f32 	%f512, [%rd127+24];
	sub.f32 	%f513, %f511, %f512;
	ld.global.f32 	%f514, [%rd126+28];
	ld.global.f32 	%f515, [%rd127+28];
	sub.f32 	%f516, %f514, %f515;
	fma.rn.f32 	%f517, %f495, %f495, %f1198;
	fma.rn.f32 	%f518, %f498, %f498, %f517;
	fma.rn.f32 	%f519, %f501, %f501, %f518;
	fma.rn.f32 	%f520, %f504, %f504, %f519;
	fma.rn.f32 	%f521, %f507, %f507, %f520;
	fma.rn.f32 	%f522, %f510, %f510, %f521;
	fma.rn.f32 	%f523, %f513, %f513, %f522;
	fma.rn.f32 	%f524, %f516, %f516, %f523;
	ld.global.f32 	%f525, [%rd126+32];
	ld.global.f32 	%f526, [%rd127+32];
	sub.f32 	%f527, %f525, %f526;
	ld.global.f32 	%f528, [%rd126+36];
	ld.global.f32 	%f529, [%rd127+36];
	sub.f32 	%f530, %f528, %f529;
	ld.global.f32 	%f531, [%rd126+40];
	ld.global.f32 	%f532, [%rd127+40];
	sub.f32 	%f533, %f531, %f532;
	ld.global.f32 	%f534, [%rd126+44];
	ld.global.f32 	%f535, [%rd127+44];
	sub.f32 	%f536, %f534, %f535;
	ld.global.f32 	%f537, [%rd126+48];
	ld.global.f32 	%f538, [%rd127+48];
	sub.f32 	%f539, %f537, %f538;
	ld.global.f32 	%f540, [%rd126+52];
	ld.global.f32 	%f541, [%rd127+52];
	sub.f32 	%f542, %f540, %f541;
	ld.global.f32 	%f543, [%rd126+56];
	ld.global.f32 	%f544, [%rd127+56];
	sub.f32 	%f545, %f543, %f544;
	ld.global.f32 	%f546, [%rd126+60];
	ld.global.f32 	%f547, [%rd127+60];
	sub.f32 	%f548, %f546, %f547;
	fma.rn.f32 	%f549, %f527, %f527, %f524;
	fma.rn.f32 	%f550, %f530, %f530, %f549;
	fma.rn.f32 	%f551, %f533, %f533, %f550;
	fma.rn.f32 	%f552, %f536, %f536, %f551;
	fma.rn.f32 	%f553, %f539, %f539, %f552;
	fma.rn.f32 	%f554, %f542, %f542, %f553;
	fma.rn.f32 	%f555, %f545, %f545, %f554;
	fma.rn.f32 	%f1198, %f548, %f548, %f555;
	add.s32 	%r303, %r303, 16;
	add.s32 	%r297, %r297, 2;
	setp.eq.s32 	%p69, %r297, %r16;
	@%p69 bra 	$L__BB3_84;
	bra.uni 	$L__BB3_83;
$L__BB3_84:
	setp.ne.s32 	%p70, %r12, 0;
	@%p70 bra 	$L__BB3_86;
	mul.wide.u32 	%rd128, %r303, 4;
	add.s64 	%rd129, %rd10, %rd128;
	ld.global.f32 	%f556, [%rd129];
	add.s64 	%rd130, %rd28, %rd128;
	ld.global.f32 	%f557, [%rd130];
	sub.f32 	%f558, %f556, %f557;
	ld.global.f32 	%f559, [%rd129+4];
	ld.global.f32 	%f560, [%rd130+4];
	sub.f32 	%f561, %f559, %f560;
	ld.global.f32 	%f562, [%rd129+8];
	ld.global.f32 	%f563, [%rd130+8];
	sub.f32 	%f564, %f562, %f563;
	ld.global.f32 	%f565, [%rd129+12];
	ld.global.f32 	%f566, [%rd130+12];
	sub.f32 	%f567, %f565, %f566;
	ld.global.f32 	%f568, [%rd129+16];
	ld.global.f32 	%f569, [%rd130+16];
	sub.f32 	%f570, %f568, %f569;
	ld.global.f32 	%f571, [%rd129+20];
	ld.global.f32 	%f572, [%rd130+20];
	sub.f32 	%f573, %f571, %f572;
	ld.global.f32 	%f574, [%rd129+24];
	ld.global.f32 	%f575, [%rd130+24];
	sub.f32 	%f576, %f574, %f575;
	ld.global.f32 	%f577, [%rd129+28];
	ld.global.f32 	%f578, [%rd130+28];
	sub.f32 	%f579, %f577, %f578;
	fma.rn.f32 	%f580, %f558, %f558, %f1198;
	fma.rn.f32 	%f581, %f561, %f561, %f580;
	fma.rn.f32 	%f582, %f564, %f564, %f581;
	fma.rn.f32 	%f583, %f567, %f567, %f582;
	fma.rn.f32 	%f584, %f570, %f570, %f583;
	fma.rn.f32 	%f585, %f573, %f573, %f584;
	fma.rn.f32 	%f586, %f576, %f576, %f585;
	fma.rn.f32 	%f1198, %f579, %f579, %f586;
$L__BB3_86:
	setp.lt.s32 	%p71, %r9, %r161;
	@%p71 bra 	$L__BB3_87;
	bra.uni 	$L__BB3_145;
$L__BB3_87:
	setp.lt.u32 	%p72, %r11, 15;
	mov.u32 	%r302, %r9;
	@%p72 bra 	$L__BB3_136;
	mov.b32 	%r299, 0;
	mov.u32 	%r302, %r9;
	bra.uni 	$L__BB3_135;
$L__BB3_89:
	ld.local.u32 	%r90, [%rd6+4];
	setp.eq.s32 	%p82, %r90, -1;
	@%p82 bra 	$L__BB3_112;
	mul.wide.s32 	%rd141, %r90, 4;
	add.s64 	%rd142, %rd4, %rd141;
	ld.global.u32 	%r91, [%rd142];
	setp.eq.s32 	%p83, %r91, 0;
	@%p83 bra 	$L__BB3_112;
	add.s64 	%rd144, %rd3, %rd141;
	ld.global.u32 	%r273, [%rd144];
	setp.lt.s32 	%p84, %r91, 1;
	@%p84 bra 	$L__BB3_112;
	add.s32 	%r93, %r91, %r273;
$L__BB3_93:
	setp.lt.u32 	%p85, %r8, 8;
	mul.wide.s32 	%rd145, %r273, 4;
	add.s64 	%rd146, %rd2, %rd145;
	ld.global.u32 	%r96, [%rd146];
	mul.lo.s32 	%r235, %r96, %r161;
	mul.wide.s32 	%rd147, %r235, 4;
	add.s64 	%rd22, %rd1, %rd147;
	mov.f32 	%f1181, 0f00000000;
	mov.b32 	%r277, 0;
	@%p85 bra 	$L__BB3_96;
	mov.f32 	%f1181, 0f00000000;
	mov.b32 	%r277, 0;
	mov.u32 	%r276, %r277;
$L__BB3_95:
	mul.wide.u32 	%rd148, %r277, 4;
	add.s64 	%rd149, %rd10, %rd148;
	ld.global.f32 	%f710, [%rd149];
	add.s64 	%rd150, %rd22, %rd148;
	ld.global.f32 	%f711, [%rd150];
	sub.f32 	%f712, %f710, %f711;
	ld.global.f32 	%f713, [%rd149+4];
	ld.global.f32 	%f714, [%rd150+4];
	sub.f32 	%f715, %f713, %f714;
	ld.global.f32 	%f716, [%rd149+8];
	ld.global.f32 	%f717, [%rd150+8];
	sub.f32 	%f718, %f716, %f717;
	ld.global.f32 	%f719, [%rd149+12];
	ld.global.f32 	%f720, [%rd150+12];
	sub.f32 	%f721, %f719, %f720;
	ld.global.f32 	%f722, [%rd149+16];
	ld.global.f32 	%f723, [%rd150+16];
	sub.f32 	%f724, %f722, %f723;
	ld.global.f32 	%f725, [%rd149+20];
	ld.global.f32 	%f726, [%rd150+20];
	sub.f32 	%f727, %f725, %f726;
	ld.global.f32 	%f728, [%rd149+24];
	ld.global.f32 	%f729, [%rd150+24];
	sub.f32 	%f730, %f728, %f729;
	ld.global.f32 	%f731, [%rd149+28];
	ld.global.f32 	%f732, [%rd150+28];
	sub.f32 	%f733, %f731, %f732;
	fma.rn.f32 	%f734, %f712, %f712, %f1181;
	fma.rn.f32 	%f735, %f715, %f715, %f734;
	fma.rn.f32 	%f736, %f718, %f718, %f735;
	fma.rn.f32 	%f737, %f721, %f721, %f736;
	fma.rn.f32 	%f738, %f724, %f724, %f737;
	fma.rn.f32 	%f739, %f727, %f727, %f738;
	fma.rn.f32 	%f740, %f730, %f730, %f739;
	fma.rn.f32 	%f741, %f733, %f733, %f740;
	ld.global.f32 	%f742, [%rd149+32];
	ld.global.f32 	%f743, [%rd150+32];
	sub.f32 	%f744, %f742, %f743;
	ld.global.f32 	%f745, [%rd149+36];
	ld.global.f32 	%f746, [%rd150+36];
	sub.f32 	%f747, %f745, %f746;
	ld.global.f32 	%f748, [%rd149+40];
	ld.global.f32 	%f749, [%rd150+40];
	sub.f32 	%f750, %f748, %f749;
	ld.global.f32 	%f751, [%rd149+44];
	ld.global.f32 	%f752, [%rd150+44];
	sub.f32 	%f753, %f751, %f752;
	ld.global.f32 	%f754, [%rd149+48];
	ld.global.f32 	%f755, [%rd150+48];
	sub.f32 	%f756, %f754, %f755;
	ld.global.f32 	%f757, [%rd149+52];
	ld.global.f32 	%f758, [%rd150+52];
	sub.f32 	%f759, %f757, %f758;
	ld.global.f32 	%f760, [%rd149+56];
	ld.global.f32 	%f761, [%rd150+56];
	sub.f32 	%f762, %f760, %f761;
	ld.global.f32 	%f763, [%rd149+60];
	ld.global.f32 	%f764, [%rd150+60];
	sub.f32 	%f765, %f763, %f764;
	fma.rn.f32 	%f766, %f744, %f744, %f741;
	fma.rn.f32 	%f767, %f747, %f747, %f766;
	fma.rn.f32 	%f768, %f750, %f750, %f767;
	fma.rn.f32 	%f769, %f753, %f753, %f768;
	fma.rn.f32 	%f770, %f756, %f756, %f769;
	fma.rn.f32 	%f771, %f759, %f759, %f770;
	fma.rn.f32 	%f772, %f762, %f762, %f771;
	fma.rn.f32 	%f1181, %f765, %f765, %f772;
	add.s32 	%r277, %r277, 16;
	add.s32 	%r276, %r276, 2;
	setp.ne.s32 	%p86, %r276, %r16;
	@%p86 bra 	$L__BB3_95;
$L__BB3_96:
	setp.ne.s32 	%p87, %r12, 0;
	@%p87 bra 	$L__BB3_98;
	mul.wide.u32 	%rd151, %r277, 4;
	add.s64 	%rd152, %rd10, %rd151;
	ld.global.f32 	%f773, [%rd152];
	add.s64 	%rd153, %rd22, %rd151;
	ld.global.f32 	%f774, [%rd153];
	sub.f32 	%f775, %f773, %f774;
	ld.global.f32 	%f776, [%rd152+4];
	ld.global.f32 	%f777, [%rd153+4];
	sub.f32 	%f778, %f776, %f777;
	ld.global.f32 	%f779, [%rd152+8];
	ld.global.f32 	%f780, [%rd153+8];
	sub.f32 	%f781, %f779, %f780;
	ld.global.f32 	%f782, [%rd152+12];
	ld.global.f32 	%f783, [%rd153+12];
	sub.f32 	%f784, %f782, %f783;
	ld.global.f32 	%f785, [%rd152+16];
	ld.global.f32 	%f786, [%rd153+16];
	sub.f32 	%f787, %f785, %f786;
	ld.global.f32 	%f788, [%rd152+20];
	ld.global.f32 	%f789, [%rd153+20];
	sub.f32 	%f790, %f788, %f789;
	ld.global.f32 	%f791, [%rd152+24];
	ld.global.f32 	%f792, [%rd153+24];
	sub.f32 	%f793, %f791, %f792;
	ld.global.f32 	%f794, [%rd152+28];
	ld.global.f32 	%f795, [%rd153+28];
	sub.f32 	%f796, %f794, %f795;
	fma.rn.f32 	%f797, %f775, %f775, %f1181;
	fma.rn.f32 	%f798, %f778, %f778, %f797;
	fma.rn.f32 	%f799, %f781, %f781, %f798;
	fma.rn.f32 	%f800, %f784, %f784, %f799;
	fma.rn.f32 	%f801, %f787, %f787, %f800;
	fma.rn.f32 	%f802, %f790, %f790, %f801;
	fma.rn.f32 	%f803, %f793, %f793, %f802;
	fma.rn.f32 	%f1181, %f796, %f796, %f803;
$L__BB3_98:
	setp.ge.s32 	%p88, %r9, %r161;
	@%p88 bra 	$L__BB3_111;
	setp.lt.u32 	%p89, %r11, 15;
	mov.u32 	%r282, %r9;
	@%p89 bra 	$L__BB3_102;
	mov.b32 	%r279, 0;
	mov.u32 	%r282, %r9;
$L__BB3_101:
	.pragma "nounroll";
	mul.wide.u32 	%rd154, %r282, 4;
	add.s64 	%rd155, %rd10, %rd154;
	ld.global.f32 	%f805, [%rd155];
	add.s64 	%rd156, %rd22, %rd154;
	ld.global.f32 	%f806, [%rd156];
	sub.f32 	%f807, %f805, %f806;
	fma.rn.f32 	%f808, %f807, %f807, %f1181;
	ld.global.f32 	%f809, [%rd155+4];
	ld.global.f32 	%f810, [%rd156+4];
	sub.f32 	%f811, %f809, %f810;
	fma.rn.f32 	%f812, %f811, %f811, %f808;
	ld.global.f32 	%f813, [%rd155+8];
	ld.global.f32 	%f814, [%rd156+8];
	sub.f32 	%f815, %f813, %f814;
	fma.rn.f32 	%f816, %f815, %f815, %f812;
	ld.global.f32 	%f817, [%rd155+12];
	ld.global.f32 	%f818, [%rd156+12];
	sub.f32 	%f819, %f817, %f818;
	fma.rn.f32 	%f820, %f819, %f819, %f816;
	ld.global.f32 	%f821, [%rd155+16];
	ld.global.f32 	%f822, [%rd156+16];
	sub.f32 	%f823, %f821, %f822;
	fma.rn.f32 	%f824, %f823, %f823, %f820;
	ld.global.f32 	%f825, [%rd155+20];
	ld.global.f32 	%f826, [%rd156+20];
	sub.f32 	%f827, %f825, %f826;
	fma.rn.f32 	%f828, %f827, %f827, %f824;
	ld.global.f32 	%f829, [%rd155+24];
	ld.global.f32 	%f830, [%rd156+24];
	sub.f32 	%f831, %f829, %f830;
	fma.rn.f32 	%f832, %f831, %f831, %f828;
	ld.global.f32 	%f833, [%rd155+28];
	ld.global.f32 	%f834, [%rd156+28];
	sub.f32 	%f835, %f833, %f834;
	fma.rn.f32 	%f836, %f835, %f835, %f832;
	ld.global.f32 	%f837, [%rd155+32];
	ld.global.f32 	%f838, [%rd156+32];
	sub.f32 	%f839, %f837, %f838;
	fma.rn.f32 	%f840, %f839, %f839, %f836;
	ld.global.f32 	%f841, [%rd155+36];
	ld.global.f32 	%f842, [%rd156+36];
	sub.f32 	%f843, %f841, %f842;
	fma.rn.f32 	%f844, %f843, %f843, %f840;
	ld.global.f32 	%f845, [%rd155+40];
	ld.global.f32 	%f846, [%rd156+40];
	sub.f32 	%f847, %f845, %f846;
	fma.rn.f32 	%f848, %f847, %f847, %f844;
	ld.global.f32 	%f849, [%rd155+44];
	ld.global.f32 	%f850, [%rd156+44];
	sub.f32 	%f851, %f849, %f850;
	fma.rn.f32 	%f852, %f851, %f851, %f848;
	ld.global.f32 	%f853, [%rd155+48];
	ld.global.f32 	%f854, [%rd156+48];
	sub.f32 	%f855, %f853, %f854;
	fma.rn.f32 	%f856, %f855, %f855, %f852;
	ld.global.f32 	%f857, [%rd155+52];
	ld.global.f32 	%f858, [%rd156+52];
	sub.f32 	%f859, %f857, %f858;
	fma.rn.f32 	%f860, %f859, %f859, %f856;
	ld.global.f32 	%f861, [%rd155+56];
	ld.global.f32 	%f862, [%rd156+56];
	sub.f32 	%f863, %f861, %f862;
	fma.rn.f32 	%f864, %f863, %f863, %f860;
	ld.global.f32 	%f865, [%rd155+60];
	ld.global.f32 	%f866, [%rd156+60];
	sub.f32 	%f867, %f865, %f866;
	fma.rn.f32 	%f1181, %f867, %f867, %f864;
	add.s32 	%r282, %r282, 16;
	add.s32 	%r279, %r279, 16;
	setp.ne.s32 	%p90, %r279, 0;
	@%p90 bra 	$L__BB3_101;
$L__BB3_102:
	setp.eq.s32 	%p91, %r10, 0;
	@%p91 bra 	$L__BB3_111;
	setp.lt.u32 	%p92, %r13, 7;
	@%p92 bra 	$L__BB3_105;
	mul.wide.u32 	%rd157, %r282, 4;
	add.s64 	%rd158, %rd10, %rd157;
	ld.global.f32 	%f868, [%rd158];
	add.s64 	%rd159, %rd22, %rd157;
	ld.global.f32 	%f869, [%rd159];
	sub.f32 	%f870, %f868, %f869;
	fma.rn.f32 	%f871, %f870, %f870, %f1181;
	ld.global.f32 	%f872, [%rd158+4];
	ld.global.f32 	%f873, [%rd159+4];
	sub.f32 	%f874, %f872, %f873;
	fma.rn.f32 	%f875, %f874, %f874, %f871;
	ld.global.f32 	%f876, [%rd158+8];
	ld.global.f32 	%f877, [%rd159+8];
	sub.f32 	%f878, %f876, %f877;
	fma.rn.f32 	%f879, %f878, %f878, %f875;
	ld.global.f32 	%f880, [%rd158+12];
	ld.global.f32 	%f881, [%rd159+12];
	sub.f32 	%f882, %f880, %f881;
	fma.rn.f32 	%f883, %f882, %f882, %f879;
	ld.global.f32 	%f884, [%rd158+16];
	ld.global.f32 	%f885, [%rd159+16];
	sub.f32 	%f886, %f884, %f885;
	fma.rn.f32 	%f887, %f886, %f886, %f883;
	ld.global.f32 	%f888, [%rd158+20];
	ld.global.f32 	%f889, [%rd159+20];
	sub.f32 	%f890, %f888, %f889;
	fma.rn.f32 	%f891, %f890, %f890, %f887;
	ld.global.f32 	%f892, [%rd158+24];
	ld.global.f32 	%f893, [%rd159+24];
	sub.f32 	%f894, %f892, %f893;
	fma.rn.f32 	%f895, %f894, %f894, %f891;
	ld.global.f32 	%f896, [%rd158+28];
	ld.global.f32 	%f897, [%rd159+28];
	sub.f32 	%f898, %f896, %f897;
	fma.rn.f32 	%f1181, %f898, %f898, %f895;
	add.s32 	%r282, %r282, 8;
$L__BB3_105:
	add.s32 	%r238, %r10, -1;
	setp.lt.u32 	%p93, %r238, 3;
	@%p93 bra 	$L__BB3_107;
	mul.wide.u32 	%rd160, %r282, 4;
	add.s64 	%rd161, %rd10, %rd160;
	ld.global.f32 	%f900, [%rd161];
	add.s64 	%rd162, %rd22, %rd160;
	ld.global.f32 	%f901, [%rd162];
	sub.f32 	%f902, %f900, %f901;
	fma.rn.f32 	%f903, %f902, %f902, %f1181;
	ld.global.f32 	%f904, [%rd161+4];
	ld.global.f32 	%f905, [%rd162+4];
	sub.f32 	%f906, %f904, %f905;
	fma.rn.f32 	%f907, %f906, %f906, %f903;
	ld.global.f32 	%f908, [%rd161+8];
	ld.global.f32 	%f909, [%rd162+8];
	sub.f32 	%f910, %f908, %f909;
	fma.rn.f32 	%f911, %f910, %f910, %f907;
	ld.global.f32 	%f912, [%rd161+12];
	ld.global.f32 	%f913, [%rd162+12];
	sub.f32 	%f914, %f912, %f913;
	fma.rn.f32 	%f1181, %f914, %f914, %f911;
	add.s32 	%r282, %r282, 4;
$L__BB3_107:
	setp.eq.s32 	%p94, %r15, 0;
	@%p94 bra 	$L__BB3_111;
	setp.eq.s32 	%p95, %r15, 1;
	mul.wide.u32 	%rd163, %r282, 4;
	add.s64 	%rd23, %rd10, %rd163;
	ld.global.f32 	%f915, [%rd23];
	add.s64 	%rd24, %rd22, %rd163;
	ld.global.f32 	%f916, [%rd24];
	sub.f32 	%f917, %f915, %f916;
	fma.rn.f32 	%f1181, %f917, %f917, %f1181;
	@%p95 bra 	$L__BB3_111;
	setp.eq.s32 	%p96, %r15, 2;
	ld.global.f32 	%f918, [%rd23+4];
	ld.global.f32 	%f919, [%rd24+4];
	sub.f32 	%f920, %f918, %f919;
	fma.rn.f32 	%f1181, %f920, %f920, %f1181;
	@%p96 bra 	$L__BB3_111;
	ld.global.f32 	%f921, [%rd23+8];
	ld.global.f32 	%f922, [%rd24+8];
	sub.f32 	%f923, %f921, %f922;
	fma.rn.f32 	%f1181, %f923, %f923, %f1181;
$L__BB3_111:
	setp.lt.f32 	%p97, %f1181, %f1169;
	selp.f32 	%f1169, %f1181, %f1169, %p97;
	selp.b32 	%r271, %r96, %r271, %p97;
	add.s32 	%r273, %r273, 1;
	setp.lt.s32 	%p98, %r273, %r93;
	@%p98 bra 	$L__BB3_93;
$L__BB3_112:
	ld.local.u32 	%r114, [%rd6+8];
	setp.eq.s32 	%p99, %r114, -1;
	@%p99 bra 	$L__BB3_44;
	mul.wide.s32 	%rd164, %r114, 4;
	add.s64 	%rd165, %rd4, %rd164;
	ld.global.u32 	%r115, [%rd165];
	setp.eq.s32 	%p100, %r115, 0;
	@%p100 bra 	$L__BB3_44;
	add.s64 	%rd167, %rd3, %rd164;
	ld.global.u32 	%r284, [%rd167];
	setp.lt.s32 	%p101, %r115, 1;
	@%p101 bra 	$L__BB3_44;
	add.s32 	%r117, %r115, %r284;
$L__BB3_116:
	setp.lt.u32 	%p102, %r8, 8;
	mul.wide.s32 	%rd168, %r284, 4;
	add.s64 	%rd169, %rd2, %rd168;
	ld.global.u32 	%r120, [%rd169];
	mul.lo.s32 	%r240, %r120, %r161;
	mul.wide.s32 	%rd170, %r240, 4;
	add.s64 	%rd25, %rd1, %rd170;
	mov.f32 	%f1194, 0f00000000;
	mov.b32 	%r288, 0;
	@%p102 bra 	$L__BB3_119;
	mov.f32 	%f1194, 0f00000000;
	mov.b32 	%r288, 0;
	mov.u32 	%r287, %r288;
$L__BB3_118:
	mul.wide.u32 	%rd171, %r288, 4;
	add.s64 	%rd172, %rd10, %rd171;
	ld.global.f32 	%f927, [%rd172];
	add.s64 	%rd173, %rd25, %rd171;
	ld.global.f32 	%f928, [%rd173];
	sub.f32 	%f929, %f927, %f928;
	ld.global.f32 	%f930, [%rd172+4];
	ld.global.f32 	%f931, [%rd173+4];
	sub.f32 	%f932, %f930, %f931;
	ld.global.f32 	%f933, [%rd172+8];
	ld.global.f32 	%f934, [%rd173+8];
	sub.f32 	%f935, %f933, %f934;
	ld.global.f32 	%f936, [%rd172+12];
	ld.global.f32 	%f937, [%rd173+12];
	sub.f32 	%f938, %f936, %f937;
	ld.global.f32 	%f939, [%rd172+16];
	ld.global.f32 	%f940, [%rd173+16];
	sub.f32 	%f941, %f939, %f940;
	ld.global.f32 	%f942, [%rd172+20];
	ld.global.f32 	%f943, [%rd173+20];
	sub.f32 	%f944, %f942, %f943;
	ld.global.f32 	%f945, [%rd172+24];
	ld.global.f32 	%f946, [%rd173+24];
	sub.f32 	%f947, %f945, %f946;
	ld.global.f32 	%f948, [%rd172+28];
	ld.global.f32 	%f949, [%rd173+28];
	sub.f32 	%f950, %f948, %f949;
	fma.rn.f32 	%f951, %f929, %f929, %f1194;
	fma.rn.f32 	%f952, %f932, %f932, %f951;
	fma.rn.f32 	%f953, %f935, %f935, %f952;
	fma.rn.f32 	%f954, %f938, %f938, %f953;
	fma.rn.f32 	%f955, %f941, %f941, %f954;
	fma.rn.f32 	%f956, %f944, %f944, %f955;
	fma.rn.f32 	%f957, %f947, %f947, %f956;
	fma.rn.f32 	%f958, %f950, %f950, %f957;
	ld.global.f32 	%f959, [%rd172+32];
	ld.global.f32 	%f960, [%rd173+32];
	sub.f32 	%f961, %f959, %f960;
	ld.global.f32 	%f962, [%rd172+36];
	ld.global.f32 	%f963, [%rd173+36];
	sub.f32 	%f964, %f962, %f963;
	ld.global.f32 	%f965, [%rd172+40];
	ld.global.f32 	%f966, [%rd173+40];
	sub.f32 	%f967, %f965, %f966;
	ld.global.f32 	%f968, [%rd172+44];
	ld.global.f32 	%f969, [%rd173+44];
	sub.f32 	%f970, %f968, %f969;
	ld.global.f32 	%f971, [%rd172+48];
	ld.global.f32 	%f972, [%rd173+48];
	sub.f32 	%f973, %f971, %f972;
	ld.global.f32 	%f974, [%rd172+52];
	ld.global.f32 	%f975, [%rd173+52];
	sub.f32 	%f976, %f974, %f975;
	ld.global.f32 	%f977, [%rd172+56];
	ld.global.f32 	%f978, [%rd173+56];
	sub.f32 	%f979, %f977, %f978;
	ld.global.f32 	%f980, [%rd172+60];
	ld.global.f32 	%f981, [%rd173+60];
	sub.f32 	%f982, %f980, %f981;
	fma.rn.f32 	%f983, %f961, %f961, %f958;
	fma.rn.f32 	%f984, %f964, %f964, %f983;
	fma.rn.f32 	%f985, %f967, %f967, %f984;
	fma.rn.f32 	%f986, %f970, %f970, %f985;
	fma.rn.f32 	%f987, %f973, %f973, %f986;
	fma.rn.f32 	%f988, %f976, %f976, %f987;
	fma.rn.f32 	%f989, %f979, %f979, %f988;
	fma.rn.f32 	%f1194, %f982, %f982, %f989;
	add.s32 	%r288, %r288, 16;
	add.s32 	%r287, %r287, 2;
	setp.ne.s32 	%p103, %r287, %r16;
	@%p103 bra 	$L__BB3_118;
$L__BB3_119:
	setp.ne.s32 	%p104, %r12, 0;
	@%p104 bra 	$L__BB3_121;
	mul.wide.u32 	%rd174, %r288, 4;
	add.s64 	%rd175, %rd10, %rd174;
	ld.global.f32 	%f990, [%rd175];
	add.s64 	%rd176, %rd25, %rd174;
	ld.global.f32 	%f991, [%rd176];
	sub.f32 	%f992, %f990, %f991;
	ld.global.f32 	%f993, [%rd175+4];
	ld.global.f32 	%f994, [%rd176+4];
	sub.f32 	%f995, %f993, %f994;
	ld.global.f32 	%f996, [%rd175+8];
	ld.global.f32 	%f997, [%rd176+8];
	sub.f32 	%f998, %f996, %f997;
	ld.global.f32 	%f999, [%rd175+12];
	ld.global.f32 	%f1000, [%rd176+12];
	sub.f32 	%f1001, %f999, %f1000;
	ld.global.f32 	%f1002, [%rd175+16];
	ld.global.f32 	%f1003, [%rd176+16];
	sub.f32 	%f1004, %f1002, %f1003;
	ld.global.f32 	%f1005, [%rd175+20];
	ld.global.f32 	%f1006, [%rd176+20];
	sub.f32 	%f1007, %f1005, %f1006;
	ld.global.f32 	%f1008, [%rd175+24];
	ld.global.f32 	%f1009, [%rd176+24];
	sub.f32 	%f1010, %f1008, %f1009;
	ld.global.f32 	%f1011, [%rd175+28];
	ld.global.f32 	%f1012, [%rd176+28];
	sub.f32 	%f1013, %f1011, %f1012;
	fma.rn.f32 	%f1014, %f992, %f992, %f1194;
	fma.rn.f32 	%f1015, %f995, %f995, %f1014;
	fma.rn.f32 	%f1016, %f998, %f998, %f1015;
	fma.rn.f32 	%f1017, %f1001, %f1001, %f1016;
	fma.rn.f32 	%f1018, %f1004, %f1004, %f1017;
	fma.rn.f32 	%f1019, %f1007, %f1007, %f1018;
	fma.rn.f32 	%f1020, %f1010, %f1010, %f1019;
	fma.rn.f32 	%f1194, %f1013, %f1013, %f1020;
$L__BB3_121:
	setp.ge.s32 	%p105, %r9, %r161;
	@%p105 bra 	$L__BB3_134;
	setp.lt.u32 	%p106, %r11, 15;
	mov.u32 	%r293, %r9;
	@%p106 bra 	$L__BB3_125;
	mov.b32 	%r290, 0;
	mov.u32 	%r293, %r9;
$L__BB3_124:
	.pragma "nounroll";
	mul.wide.u32 	%rd177, %r293, 4;
	add.s64 	%rd178, %rd10, %rd177;
	ld.global.f32 	%f1022, [%rd178];
	add.s64 	%rd179, %rd25, %rd177;
	ld.global.f32 	%f1023, [%rd179];
	sub.f32 	%f1024, %f1022, %f1023;
	fma.rn.f32 	%f1025, %f1024, %f1024, %f1194;
	ld.global.f32 	%f1026, [%rd178+4];
	ld.global.f32 	%f1027, [%rd179+4];
	sub.f32 	%f1028, %f1026, %f1027;
	fma.rn.f32 	%f1029, %f1028, %f1028, %f1025;
	ld.global.f32 	%f1030, [%rd178+8];
	ld.global.f32 	%f1031, [%rd179+8];
	sub.f32 	%f1032, %f1030, %f1031;
	fma.rn.f32 	%f1033, %f1032, %f1032, %f1029;
	ld.global.f32 	%f1034, [%rd178+12];
	ld.global.f32 	%f1035, [%rd179+12];
	sub.f32 	%f1036, %f1034, %f1035;
	fma.rn.f32 	%f1037, %f1036, %f1036, %f1033;
	ld.global.f32 	%f1038, [%rd178+16];
	ld.global.f32 	%f1039, [%rd179+16];
	sub.f32 	%f1040, %f1038, %f1039;
	fma.rn.f32 	%f1041, %f1040, %f1040, %f1037;
	ld.global.f32 	%f1042, [%rd178+20];
	ld.global.f32 	%f1043, [%rd179+20];
	sub.f32 	%f1044, %f1042, %f1043;
	fma.rn.f32 	%f1045, %f1044, %f1044, %f1041;
	ld.global.f32 	%f1046, [%rd178+24];
	ld.global.f32 	%f1047, [%rd179+24];
	sub.f32 	%f1048, %f1046, %f1047;
	fma.rn.f32 	%f1049, %f1048, %f1048, %f1045;
	ld.global.f32 	%f1050, [%rd178+28];
	ld.global.f32 	%f1051, [%rd179+28];
	sub.f32 	%f1052, %f1050, %f1051;
	fma.rn.f32 	%f1053, %f1052, %f1052, %f1049;
	ld.global.f32 	%f1054, [%rd178+32];
	ld.global.f32 	%f1055, [%rd179+32];
	sub.f32 	%f1056, %f1054, %f1055;
	fma.rn.f32 	%f1057, %f1056, %f1056, %f1053;
	ld.global.f32 	%f1058, [%rd178+36];
	ld.global.f32 	%f1059, [%rd179+36];
	sub.f32 	%f1060, %f1058, %f1059;
	fma.rn.f32 	%f1061, %f1060, %f1060, %f1057;
	ld.global.f32 	%f1062, [%rd178+40];
	ld.global.f32 	%f1063, [%rd179+40];
	sub.f32 	%f1064, %f1062, %f1063;
	fma.rn.f32 	%f1065, %f1064, %f1064, %f1061;
	ld.global.f32 	%f1066, [%rd178+44];
	ld.global.f32 	%f1067, [%rd179+44];
	sub.f32 	%f1068, %f1066, %f1067;
	fma.rn.f32 	%f1069, %f1068, %f1068, %f1065;
	ld.global.f32 	%f1070, [%rd178+48];
	ld.global.f32 	%f1071, [%rd179+48];
	sub.f32 	%f1072, %f1070, %f1071;
	fma.rn.f32 	%f1073, %f1072, %f1072, %f1069;
	ld.global.f32 	%f1074, [%rd178+52];
	ld.global.f32 	%f1075, [%rd179+52];
	sub.f32 	%f1076, %f1074, %f1075;
	fma.rn.f32 	%f1077, %f1076, %f1076, %f1073;
	ld.global.f32 	%f1078, [%rd178+56];
	ld.global.f32 	%f1079, [%rd179+56];
	sub.f32 	%f1080, %f1078, %f1079;
	fma.rn.f32 	%f1081, %f1080, %f1080, %f1077;
	ld.global.f32 	%f1082, [%rd178+60];
	ld.global.f32 	%f1083, [%rd179+60];
	sub.f32 	%f1084, %f1082, %f1083;
	fma.rn.f32 	%f1194, %f1084, %f1084, %f1081;
	add.s32 	%r293, %r293, 16;
	add.s32 	%r290, %r290, 16;
	setp.ne.s32 	%p107, %r290, 0;
	@%p107 bra 	$L__BB3_124;
$L__BB3_125:
	setp.eq.s32 	%p108, %r10, 0;
	@%p108 bra 	$L__BB3_134;
	setp.lt.u32 	%p109, %r13, 7;
	@%p109 bra 	$L__BB3_128;
	mul.wide.u32 	%rd180, %r293, 4;
	add.s64 	%rd181, %rd10, %rd180;
	ld.global.f32 	%f1085, [%rd181];
	add.s64 	%rd182, %rd25, %rd180;
	ld.global.f32 	%f1086, [%rd182];
	sub.f32 	%f1087, %f1085, %f1086;
	fma.rn.f32 	%f1088, %f1087, %f1087, %f1194;
	ld.global.f32 	%f1089, [%rd181+4];
	ld.global.f32 	%f1090, [%rd182+4];
	sub.f32 	%f1091, %f1089, %f1090;
	fma.rn.f32 	%f1092, %f1091, %f1091, %f1088;
	ld.global.f32 	%f1093, [%rd181+8];
	ld.global.f32 	%f1094, [%rd182+8];
	sub.f32 	%f1095, %f1093, %f1094;
	fma.rn.f32 	%f1096, %f1095, %f1095, %f1092;
	ld.global.f32 	%f1097, [%rd181+12];
	ld.global.f32 	%f1098, [%rd182+12];
	sub.f32 	%f1099, %f1097, %f1098;
	fma.rn.f32 	%f1100, %f1099, %f1099, %f1096;
	ld.global.f32 	%f1101, [%rd181+16];
	ld.global.f32 	%f1102, [%rd182+16];
	sub.f32 	%f1103, %f1101, %f1102;
	fma.rn.f32 	%f1104, %f1103, %f1103, %f1100;
	ld.global.f32 	%f1105, [%rd181+20];
	ld.global.f32 	%f1106, [%rd182+20];
	sub.f32 	%f1107, %f1105, %f1106;
	fma.rn.f32 	%f1108, %f1107, %f1107, %f1104;
	ld.global.f32 	%f1109, [%rd181+24];
	ld.global.f32 	%f1110, [%rd182+24];
	sub.f32 	%f1111, %f1109, %f1110;
	fma.rn.f32 	%f1112, %f1111, %f1111, %f1108;
	ld.global.f32 	%f1113, [%rd181+28];
	ld.global.f32 	%f1114, [%rd182+28];
	sub.f32 	%f1115, %f1113, %f1114;
	fma.rn.f32 	%f1194, %f1115, %f1115, %f1112;
	add.s32 	%r293, %r293, 8;
$L__BB3_128:
	add.s32 	%r243, %r10, -1;
	setp.lt.u32 	%p110, %r243, 3;
	@%p110 bra 	$L__BB3_130;
	mul.wide.u32 	%rd183, %r293, 4;
	add.s64 	%rd184, %rd10, %rd183;
	ld.global.f32 	%f1117, [%rd184];
	add.s64 	%rd185, %rd25, %rd183;
	ld.global.f32 	%f1118, [%rd185];
	sub.f32 	%f1119, %f1117, %f1118;
	fma.rn.f32 	%f1120, %f1119, %f1119, %f1194;
	ld.global.f32 	%f1121, [%rd184+4];
	ld.global.f32 	%f1122, [%rd185+4];
	sub.f32 	%f1123, %f1121, %f1122;
	fma.rn.f32 	%f1124, %f1123, %f1123, %f1120;
	ld.global.f32 	%f1125, [%rd184+8];
	ld.global.f32 	%f1126, [%rd185+8];
	sub.f32 	%f1127, %f1125, %f1126;
	fma.rn.f32 	%f1128, %f1127, %f1127, %f1124;
	ld.global.f32 	%f1129, [%rd184+12];
	ld.global.f32 	%f1130, [%rd185+12];
	sub.f32 	%f1131, %f1129, %f1130;
	fma.rn.f32 	%f1194, %f1131, %f1131, %f1128;
	add.s32 	%r293, %r293, 4;
$L__BB3_130:
	setp.eq.s32 	%p111, %r15, 0;
	@%p111 bra 	$L__BB3_134;
	setp.eq.s32 	%p112, %r15, 1;
	mul.wide.u32 	%rd186, %r293, 4;
	add.s64 	%rd26, %rd10, %rd186;
	ld.global.f32 	%f1132, [%rd26];
	add.s64 	%rd27, %rd25, %rd186;
	ld.global.f32 	%f1133, [%rd27];
	sub.f32 	%f1134, %f1132, %f1133;
	fma.rn.f32 	%f1194, %f1134, %f1134, %f1194;
	@%p112 bra 	$L__BB3_134;
	setp.eq.s32 	%p113, %r15, 2;
	ld.global.f32 	%f1135, [%rd26+4];
	ld.global.f32 	%f1136, [%rd27+4];
	sub.f32 	%f1137, %f1135, %f1136;
	fma.rn.f32 	%f1194, %f1137, %f1137, %f1194;
	@%p113 bra 	$L__BB3_134;
	ld.global.f32 	%f1138, [%rd26+8];
	ld.global.f32 	%f1139, [%rd27+8];
	sub.f32 	%f1140, %f1138, %f1139;
	fma.rn.f32 	%f1194, %f1140, %f1140, %f1194;
$L__BB3_134:
	setp.lt.f32 	%p114, %f1194, %f1169;
	selp.f32 	%f1169, %f1194, %f1169, %p114;
	selp.b32 	%r271, %r120, %r271, %p114;
	add.s32 	%r284, %r284, 1;
	setp.lt.s32 	%p115, %r284, %r117;
	@%p115 bra 	$L__BB3_116;
	bra.uni 	$L__BB3_44;
$L__BB3_135:
	.pragma "nounroll";
	mul.wide.u32 	%rd131, %r302, 4;
	add.s64 	%rd132, %rd10, %rd131;
	ld.global.f32 	%f588, [%rd132];
	add.s64 	%rd133, %rd28, %rd131;
	ld.global.f32 	%f589, [%rd133];
	sub.f32 	%f590, %f588, %f589;
	fma.rn.f32 	%f591, %f590, %f590, %f1198;
	ld.global.f32 	%f592, [%rd132+4];
	ld.global.f32 	%f593, [%rd133+4];
	sub.f32 	%f594, %f592, %f593;
	fma.rn.f32 	%f595, %f594, %f594, %f591;
	ld.global.f32 	%f596, [%rd132+8];
	ld.global.f32 	%f597, [%rd133+8];
	sub.f32 	%f598, %f596, %f597;
	fma.rn.f32 	%f599, %f598, %f598, %f595;
	ld.global.f32 	%f600, [%rd132+12];
	ld.global.f32 	%f601, [%rd133+12];
	sub.f32 	%f602, %f600, %f601;
	fma.rn.f32 	%f603, %f602, %f602, %f599;
	ld.global.f32 	%f604, [%rd132+16];
	ld.global.f32 	%f605, [%rd133+16];
	sub.f32 	%f606, %f604, %f605;
	fma.rn.f32 	%f607, %f606, %f606, %f603;
	ld.global.f32 	%f608, [%rd132+20];
	ld.global.f32 	%f609, [%rd133+20];
	sub.f32 	%f610, %f608, %f609;
	fma.rn.f32 	%f611, %f610, %f610, %f607;
	ld.global.f32 	%f612, [%rd132+24];
	ld.global.f32 	%f613, [%rd133+24];
	sub.f32 	%f614, %f612, %f613;
	fma.rn.f32 	%f615, %f614, %f614, %f611;
	ld.global.f32 	%f616, [%rd132+28];
	ld.global.f32 	%f617, [%rd133+28];
	sub.f32 	%f618, %f616, %f617;
	fma.rn.f32 	%f619, %f618, %f618, %f615;
	ld.global.f32 	%f620, [%rd132+32];
	ld.global.f32 	%f621, [%rd133+32];
	sub.f32 	%f622, %f620, %f621;
	fma.rn.f32 	%f623, %f622, %f622, %f619;
	ld.global.f32 	%f624, [%rd132+36];
	ld.global.f32 	%f625, [%rd133+36];
	sub.f32 	%f626, %f624, %f625;
	fma.rn.f32 	%f627, %f626, %f626, %f623;
	ld.global.f32 	%f628, [%rd132+40];
	ld.global.f32 	%f629, [%rd133+40];
	sub.f32 	%f630, %f628, %f629;
	fma.rn.f32 	%f631, %f630, %f630, %f627;
	ld.global.f32 	%f632, [%rd132+44];
	ld.global.f32 	%f633, [%rd133+44];
	sub.f32 	%f634, %f632, %f633;
	fma.rn.f32 	%f635, %f634, %f634, %f631;
	ld.global.f32 	%f636, [%rd132+48];
	ld.global.f32 	%f637, [%rd133+48];
	sub.f32 	%f638, %f636, %f637;
	fma.rn.f32 	%f639, %f638, %f638, %f635;
	ld.global.f32 	%f640, [%rd132+52];
	ld.global.f32 	%f641, [%rd133+52];
	sub.f32 	%f642, %f640, %f641;
	fma.rn.f32 	%f643, %f642, %f642, %f639;
	ld.global.f32 	%f644, [%rd132+56];
	ld.global.f32 	%f645, [%rd133+56];
	sub.f32 	%f646, %f644, %f645;
	fma.rn.f32 	%f647, %f646, %f646, %f643;
	ld.global.f32 	%f648, [%rd132+60];
	ld.global.f32 	%f649, [%rd133+60];
	sub.f32 	%f650, %f648, %f649;
	fma.rn.f32 	%f1198, %f650, %f650, %f647;
	add.s32 	%r302, %r302, 16;
	add.s32 	%r299, %r299, 16;
	setp.eq.s32 	%p73, %r299, 0;
	@%p73 bra 	$L__BB3_136;
	bra.uni 	$L__BB3_135;
$L__BB3_136:
	setp.eq.s32 	%p74, %r10, 0;
	@%p74 bra 	$L__BB3_145;
	setp.lt.u32 	%p75, %r13, 7;
	@%p75 bra 	$L__BB3_139;
	mul.wide.u32 	%rd134, %r302, 4;
	add.s64 	%rd135, %rd10, %rd134;
	ld.global.f32 	%f651, [%rd135];
	add.s64 	%rd136, %rd28, %rd134;
	ld.global.f32 	%f652, [%rd136];
	sub.f32 	%f653, %f651, %f652;
	fma.rn.f32 	%f654, %f653, %f653, %f1198;
	ld.global.f32 	%f655, [%rd135+4];
	ld.global.f32 	%f656, [%rd136+4];
	sub.f32 	%f657, %f655, %f656;
	fma.rn.f32 	%f658, %f657, %f657, %f654;
	ld.global.f32 	%f659, [%rd135+8];
	ld.global.f32 	%f660, [%rd136+8];
	sub.f32 	%f661, %f659, %f660;
	fma.rn.f32 	%f662, %f661, %f661, %f658;
	ld.global.f32 	%f663, [%rd135+12];
	ld.global.f32 	%f664, [%rd136+12];
	sub.f32 	%f665, %f663, %f664;
	fma.rn.f32 	%f666, %f665, %f665, %f662;
	ld.global.f32 	%f667, [%rd135+16];
	ld.global.f32 	%f668, [%rd136+16];
	sub.f32 	%f669, %f667, %f668;
	fma.rn.f32 	%f670, %f669, %f669, %f666;
	ld.global.f32 	%f671, [%rd135+20];
	ld.global.f32 	%f672, [%rd136+20];
	sub.f32 	%f673, %f671, %f672;
	fma.rn.f32 	%f674, %f673, %f673, %f670;
	ld.global.f32 	%f675, [%rd135+24];
	ld.global.f32 	%f676, [%rd136+24];
	sub.f32 	%f677, %f675, %f676;
	fma.rn.f32 	%f678, %f677, %f677, %f674;
	ld.global.f32 	%f679, [%rd135+28];
	ld.global.f32 	%f680, [%rd136+28];
	sub.f32 	%f681, %f679, %f680;
	fma.rn.f32 	%f1198, %f681, %f681, %f678;
	add.s32 	%r302, %r302, 8;
$L__BB3_139:
	add.s32 	%r233, %r10, -1;
	setp.lt.u32 	%p76, %r233, 3;
	@%p76 bra 	$L__BB3_141;
	mul.wide.u32 	%rd137, %r302, 4;
	add.s64 	%rd138, %rd10, %rd137;
	ld.global.f32 	%f683, [%rd138];
	add.s64 	%rd139, %rd28, %rd137;
	ld.global.f32 	%f684, [%rd139];
	sub.f32 	%f685, %f683, %f684;
	fma.rn.f32 	%f686, %f685, %f685, %f1198;
	ld.global.f32 	%f687, [%rd138+4];
	ld.global.f32 	%f688, [%rd139+4];
	sub.f32 	%f689, %f687, %f688;
	fma.rn.f32 	%f690, %f689, %f689, %f686;
	ld.global.f32 	%f691, [%rd138+8];
	ld.global.f32 	%f692, [%rd139+8];
	sub.f32 	%f693, %f691, %f692;
	fma.rn.f32 	%f694, %f693, %f693, %f690;
	ld.global.f32 	%f695, [%rd138+12];
	ld.global.f32 	%f696, [%rd139+12];
	sub.f32 	%f697, %f695, %f696;
	fma.rn.f32 	%f1198, %f697, %f697, %f694;
	add.s32 	%r302, %r302, 4;
$L__BB3_141:
	setp.eq.s32 	%p77, %r15, 0;
	@%p77 bra 	$L__BB3_145;
	setp.eq.s32 	%p78, %r15, 1;
	mul.wide.u32 	%rd140, %r302, 4;
	add.s64 	%rd29, %rd10, %rd140;
	ld.global.f32 	%f698, [%rd29];
	add.s64 	%rd30, %rd28, %rd140;
	ld.global.f32 	%f699, [%rd30];
	sub.f32 	%f700, %f698, %f699;
	fma.rn.f32 	%f1198, %f700, %f700, %f1198;
	@%p78 bra 	$L__BB3_145;
	setp.eq.s32 	%p79, %r15, 2;
	ld.global.f32 	%f701, [%rd29+4];
	ld.global.f32 	%f702, [%rd30+4];
	sub.f32 	%f703, %f701, %f702;
	fma.rn.f32 	%f1198, %f703, %f703, %f1198;
	@%p79 bra 	$L__BB3_145;
	ld.global.f32 	%f704, [%rd29+8];
	ld.global.f32 	%f705, [%rd30+8];
	sub.f32 	%f706, %f704, %f705;
	fma.rn.f32 	%f1198, %f706, %f706, %f1198;
$L__BB3_145:
	setp.lt.f32 	%p80, %f1198, %f1169;
	selp.f32 	%f1169, %f1198, %f1169, %p80;
	selp.b32 	%r271, %r139, %r271, %p80;
	add.s32 	%r294, %r294, 1;
	setp.lt.s32 	%p81, %r294, %r88;
	@%p81 bra 	$L__BB3_81;
	bra.uni 	$L__BB3_89;
$L__BB3_146:
	setp.gt.s32 	%p7, %r161, 7;
	@%p7 bra 	$L__BB3_147;
	bra.uni 	$L__BB3_148;
$L__BB3_147:
	rem.s32 	%r171, %r245, %r163;
	mul.wide.s32 	%rd45, %r245, 4;
	add.s64 	%rd46, %rd5, %rd45;
	st.global.u32 	[%rd46], %r171;
	add.s32 	%r245, %r245, %r7;
	setp.lt.s32 	%p9, %r245, %r160;
	@%p9 bra 	$L__BB3_147;
	bra.uni 	$L__BB3_149;
$L__BB3_148:
	rem.s32 	%r170, %r245, %r163;
	mul.wide.s32 	%rd43, %r245, 4;
	add.s64 	%rd44, %rd5, %rd43;
	st.global.u32 	[%rd44], %r170;
	add.s32 	%r245, %r245, %r7;
	setp.lt.s32 	%p8, %r245, %r160;
	@%p8 bra 	$L__BB3_148;
$L__BB3_149:
	ret;

}


// ===== COMPILED SASS (sm_100) =====

	.target	sm_100

	.elftype	@"ET_EXEC"


//--------------------- .note.nv.tkinfo           --------------------------
	.section	.note.nv.tkinfo,"",@"SHT_NOTE"
	.sectionflags	@"SHF_NOTE_NV_TKINFO"
	.tkinfo
        /*0018*/ 	.word	0x00000002
        /*0030*/ 	.string	""
        /*0030*/ 	.string	"ptxas"
        /*0030*/ 	.string	"Cuda compilation tools, release 13.0, V13.0.88"
        /*0030*/ 	.string	"Build cuda_13.0.r13.0/compiler.36424714_0"
        /*0030*/ 	.string	"-arch sm_100 -m 64 "



//--------------------- .note.nv.cuinfo           --------------------------
	.section	.note.nv.cuinfo,"",@"SHT_NOTE"
	.sectionflags	@"SHF_NOTE_NV_CUINFO"
        /*0018*/ 	.short	0x0002
        /*001a*/ 	.short	0x0064
        /*001c*/ 	.short	0x0082
	.zero		2


//--------------------- .nv.info                  --------------------------
	.section	.nv.info,"",@"SHT_CUDA_INFO"
	.align	4


	//----- nvinfo : EIATTR_REGCOUNT
	.align		4
        /*0000*/ 	.byte	0x04, 0x2f
        /*0002*/ 	.short	(.L_1 - .L_0)
	.align		4
.L_0:
        /*0004*/ 	.word	index@(initialize_centers)
        /*0008*/ 	.word	0x0000001a


	//----- nvinfo : EIATTR_FRAME_SIZE
	.align		4
.L_1:
        /*000c*/ 	.byte	0x04, 0x11
        /*000e*/ 	.short	(.L_3 - .L_2)
	.align		4
.L_2:
        /*0010*/ 	.word	index@(initialize_centers)
        /*0014*/ 	.word	0x00000000


	//----- nvinfo : EIATTR_REGCOUNT
	.align		4
.L_3:
        /*0018*/ 	.byte	0x04, 0x2f
        /*001a*/ 	.short	(.L_5 - .L_4)
	.align		4
.L_4:
        /*001c*/ 	.word	index@(assign_clusters_and_count_sizes)
        /*0020*/ 	.word	0x00000020


	//----- nvinfo : EIATTR_FRAME_SIZE
	.align		4
.L_5:
        /*0024*/ 	.byte	0x04, 0x11
        /*0026*/ 	.short	(.L_7 - .L_6)
	.align		4
.L_6:
        /*0028*/ 	.word	index@(assign_clusters_and_count_sizes)
        /*002c*/ 	.word	0x00000000


	//----- nvinfo : EIATTR_REGCOUNT
	.align		4
.L_7:
        /*0030*/ 	.byte	0x04, 0x2f
        /*0032*/ 	.short	(.L_9 - .L_8)
	.align		4
.L_8:
        /*0034*/ 	.word	index@(build_inverted_index)
        /*0038*/ 	.word	0x00000012


	//----- nvinfo : EIATTR_FRAME_SIZE
	.align		4
.L_9:
        /*003c*/ 	.byte	0x04, 0x11
        /*003e*/ 	.short	(.L_11 - .L_10)
	.align		4
.L_10:
        /*0040*/ 	.word	index@(build_inverted_index)
        /*0044*/ 	.word	0x00000000


	//----- nvinfo : EIATTR_REGCOUNT
	.align		4
.L_11:
        /*0048*/ 	.byte	0x04, 0x2f
        /*004a*/ 	.short	(.L_13 - .L_12)
	.align		4
.L_12:
        /*004c*/ 	.word	index@(search_ivf)
        /*0050*/ 	.word	0x00000020


	//----- nvinfo : EIATTR_FRAME_SIZE
	.align		4
.L_13:
        /*0054*/ 	.byte	0x04, 0x11
        /*0056*/ 	.short	(.L_15 - .L_14)
	.align		4
.L_14:
        /*0058*/ 	.word	index@(search_ivf)
        /*005c*/ 	.word	0x00000018


	//----- nvinfo : EIATTR_MIN_STACK_SIZE
	.align		4
.L_15:
        /*0060*/ 	.byte	0x04, 0x12
        /*0062*/ 	.short	(.L_17 - .L_16)
	.align		4
.L_16:
        /*0064*/ 	.word	index@(search_ivf)
        /*0068*/ 	.word	0x00000018


	//----- nvinfo : EIATTR_MIN_STACK_SIZE
	.align		4
.L_17:
        /*006c*/ 	.byte	0x04, 0x12
        /*006e*/ 	.short	(.L_19 - .L_18)
	.align		4
.L_18:
        /*0070*/ 	.word	index@(build_inverted_index)
        /*0074*/ 	.word	0x00000000


	//----- nvinfo : EIATTR_MIN_STACK_SIZE
	.align		4
.L_19:
        /*0078*/ 	.byte	0x04, 0x12
        /*007a*/ 	.short	(.L_21 - .L_20)
	.align		4
.L_20:
        /*007c*/ 	.word	index@(assign_clusters_and_count_sizes)
        /*0080*/ 	.word	0x00000000


	//----- nvinfo : EIATTR_MIN_STACK_SIZE
	.align		4
.L_21:
        /*0084*/ 	.byte	0x04, 0x12
        /*0086*/ 	.short	(.L_23 - .L_22)
	.align		4
.L_22:
        /*0088*/ 	.word	index@(initialize_centers)
        /*008c*/ 	.word	0x00000000
.L_23:


//--------------------- .nv.compat                --------------------------
	.section	.nv.compat,"",@"SHT_CUDA_COMPAT_INFO"
	.align	4
        /*0000*/ 	.byte	0x02, 0x09, 0x00, 0x00, 0x02, 0x02, 0x01, 0x00, 0x02, 0x05, 0x05, 0x00, 0x03, 0x07, 0x01, 0x01
        /*0010*/ 	.byte	0x02, 0x03, 0x00, 0x00, 0x02, 0x06, 0x01, 0x00, 0x04, 0x0b, 0x08, 0x00, 0x01, 0x00, 0x00, 0x00
        /*0020*/ 	.byte	0x00, 0x00, 0x00, 0x00


//--------------------- .nv.info.search_ivf       --------------------------
	.section	.nv.info.search_ivf,"",@"SHT_CUDA_INFO"
	.sectionflags	@""
	.align	4


	//----- nvinfo : EIATTR_CUDA_API_VERSION
	.align		4
        /*0000*/ 	.byte	0x04, 0x37
        /*0002*/ 	.short	(.L_25 - .L_24)
.L_24:
        /*0004*/ 	.word	0x00000082


	//----- nvinfo : EIATTR_KPARAM_INFO
	.align		4
.L_25:
        /*0008*/ 	.byte	0x04, 0x17
        /*000a*/ 	.short	(.L_27 - .L_26)
.L_26:
        /*000c*/ 	.word	0x00000000
        /*0010*/ 	.short	0x000a
        /*0012*/ 	.short	0x0044
        /*0014*/ 	.byte	0x00, 0xf0, 0x11, 0x00


	//----- nvinfo : EIATTR_KPARAM_INFO
	.align		4
.L_27:
        /*0018*/ 	.byte	0x04, 0x17
        /*001a*/ 	.short	(.L_29 - .L_28)
.L_28:
        /*001c*/ 	.word	0x00000000
        /*0020*/ 	.short	0x0009
        /*0022*/ 	.short	0x0040
        /*0024*/ 	.byte	0x00, 0xf0, 0x11, 0x00


	//----- nvinfo : EIATTR_KPARAM_INFO
	.align		4
.L_29:
        /*0028*/ 	.byte	0x04, 0x17
        /*002a*/ 	.short	(.L_31 - .L_30)
.L_30:
        /*002c*/ 	.word	0x00000000
        /*0030*/ 	.short	0x0008
        /*0032*/ 	.short	0x003c
        /*0034*/ 	.byte	0x00, 0xf0, 0x11, 0x00


	//----- nvinfo : EIATTR_KPARAM_INFO
	.align		4
.L_31:
        /*0038*/ 	.byte	0x04, 0x17
        /*003a*/ 	.short	(.L_33 - .L_32)
.L_32:
        /*003c*/ 	.word	0x00000000
        /*0040*/ 	.short	0x0007
        /*0042*/ 	.short	0x0038
        /*0044*/ 	.byte	0x00, 0xf0, 0x11, 0x00


	//----- nvinfo : EIATTR_KPARAM_INFO
	.align		4
.L_33:
        /*0048*/ 	.byte	0x04, 0x17
        /*004a*/ 	.short	(.L_35 - .L_34)
.L_34:
        /*004c*/ 	.word	0x00000000
        /*0050*/ 	.short	0x0006
        /*0052*/ 	.short	0x0030
        /*0054*/ 	.byte	0x00, 0xf5, 0x21, 0x00


	//----- nvinfo : EIATTR_KPARAM_INFO
	.align		4
.L_35:
        /*0058*/ 	.byte	0x04, 0x17
        /*005a*/ 	.short	(.L_37 - .L_36)
.L_36:
        /*005c*/ 	.word	0x00000000
        /*0060*/ 	.short	0x0005
        /*0062*/ 	.short	0x0028
        /*0064*/ 	.byte	0x00, 0xf5, 0x21, 0x00


	//----- nvinfo : EIATTR_KPARAM_INFO
	.align		4
.L_37:
        /*0068*/ 	.byte	0x04, 0x17
        /*006a*/ 	.short	(.L_39 - .L_38)
.L_38:
        /*006c*/ 	.word	0x00000000
        /*0070*/ 	.short	0x0004
        /*0072*/ 	.short	0x0020
        /*0074*/ 	.byte	0x00, 0xf5, 0x21, 0x00


	//----- nvinfo : EIATTR_KPARAM_INFO
	.align		4
.L_39:
        /*0078*/ 	.byte	0x04, 0x17
        /*007a*/ 	.short	(.L_41 - .L_40)
.L_40:
        /*007c*/ 	.word	0x00000000
        /*0080*/ 	.short	0x0003
        /*0082*/ 	.short	0x0018
        /*0084*/ 	.byte	0x00, 0xf5, 0x21, 0x00


	//----- nvinfo : EIATTR_KPARAM_INFO
	.align		4
.L_41:
        /*0088*/ 	.byte	0x04, 0x17
        /*008a*/ 	.short	(.L_43 - .L_42)
.L_42:
        /*008c*/ 	.word	0x00000000
        /*0090*/ 	.short	0x0002
        /*0092*/ 	.short	0x0010
        /*0094*/ 	.byte	0x00, 0xf5, 0x21, 0x00


	//----- nvinfo : EIATTR_KPARAM_INFO
	.align		4
.L_43:
        /*0098*/ 	.byte	0x04, 0x17
        /*009a*/ 	.short	(.L_45 - .L_44)
.L_44:
        /*009c*/ 	.word	0x00000000
        /*00a0*/ 	.short	0x0001
        /*00a2*/ 	.short	0x0008
        /*00a4*/ 	.byte	0x00, 0xf5, 0x21, 0x00


	//----- nvinfo : EIATTR_KPARAM_INFO
	.align		4
.L_45:
        /*00a8*/ 	.byte	0x04, 0x17
        /*00aa*/ 	.short	(.L_47 - .L_46)
.L_46:
        /*00ac*/ 	.word	0x00000000
        /*00b0*/ 	.short	0x0000
        /*00b2*/ 	.short	0x0000
        /*00b4*/ 	.byte	0x00, 0xf5, 0x21, 0x00


	//----- nvinfo : EIATTR_SPARSE_MMA_MASK
	.align		4
.L_47:
        /*00b8*/ 	.byte	0x03, 0x50
        /*00ba*/ 	.short	0x0000


	//----- nvinfo : EIATTR_MAXREG_COUNT
	.align		4
        /*00bc*/ 	.byte	0x03, 0x1b
        /*00be*/ 	.short	0x00ff


	//----- nvinfo : EIATTR_NUM_BARRIERS
	.align		4
        /*00c0*/ 	.byte	0x02, 0x4c
        /*00c2*/ 	.byte	0x01
	.zero		1


	//----- nvinfo : EIATTR_MERCURY_ISA_VERSION
	.align		4
        /*00c4*/ 	.byte	0x03, 0x5f
        /*00c6*/ 	.short	0x0101


	//----- nvinfo : EIATTR_VRC_CTA_INIT_COUNT
	.align		4
        /*00c8*/ 	.byte	0x02, 0x4a
	.zero		1
	.zero		1


	//----- nvinfo : EIATTR_EXIT_INSTR_OFFSETS
	.align		4
        /*00cc*/ 	.byte	0x04, 0x1c
        /*00ce*/ 	.short	(.L_49 - .L_48)


	//   ....[0]....
.L_48:
        /*00d0*/ 	.word	0x00000220


	//   ....[1]....
        /*00d4*/ 	.word	0x00007db0


	//   ....[2]....
        /*00d8*/ 	.word	0x00007fe0


	//   ....[3]....
        /*00dc*/ 	.word	0x000081f0


	//----- nvinfo : EIATTR_CRS_STACK_SIZE
	.align		4
.L_49:
        /*00e0*/ 	.byte	0x04, 0x1e
        /*00e2*/ 	.short	(.L_51 - .L_50)
.L_50:
        /*00e4*/ 	.word	0x00000000


	//----- nvinfo : EIATTR_CBANK_PARAM_SIZE
	.align		4
.L_51:
        /*00e8*/ 	.byte	0x03, 0x19
        /*00ea*/ 	.short	0x0048


	//----- nvinfo : EIATTR_PARAM_CBANK
	.align		4
        /*00ec*/ 	.byte	0x04, 0x0a
        /*00ee*/ 	.short	(.L_53 - .L_52)
	.align		4
.L_52:
        /*00f0*/ 	.word	index@(.nv.constant0.search_ivf)
        /*00f4*/ 	.short	0x0380
        /*00f6*/ 	.short	0x0048


	//----- nvinfo : EIATTR_SW_WAR
	.align		4
.L_53:
        /*00f8*/ 	.byte	0x04, 0x36
        /*00fa*/ 	.short	(.L_55 - .L_54)
.L_54:
        /*00fc*/ 	.word	0x00000008
.L_55:


//--------------------- .nv.info.build_inverted_index --------------------------
	.section	.nv.info.build_inverted_index,"",@"SHT_CUDA_INFO"
	.sectionflags	@""
	.align	4


	//----- nvinfo : EIATTR_CUDA_API_VERSION
	.align		4
        /*0000*/ 	.byte	0x04, 0x37
        /*0002*/ 	.short	(.L_57 - .L_56)
.L_56:
        /*0004*/ 	.word	0x00000082


	//----- nvinfo : EIATTR_KPARAM_INFO
	.align		4
.L_57:
        /*0008*/ 	.byte	0x04, 0x17
        /*000a*/ 	.short	(.L_59 - .L_58)
.L_58:
        /*000c*/ 	.word	0x00000000
        /*0010*/ 	.short	0x0004
        /*0012*/ 	.short	0x0020
        /*0014*/ 	.byte	0x00, 0xf0, 0x11, 0x00


	//----- nvinfo : EIATTR_KPARAM_INFO
	.align		4
.L_59:
        /*0018*/ 	.byte	0x04, 0x17
        /*001a*/ 	.short	(.L_61 - .L_60)
.L_60:
        /*001c*/ 	.word	0x00000000
        /*0020*/ 	.short	0x0003
        /*0022*/ 	.short	0x0018
        /*0024*/ 	.byte	0x00, 0xf5, 0x21, 0x00


	//----- nvinfo : EIATTR_KPARAM_INFO
	.align		4
.L_61:
        /*0028*/ 	.byte	0x04, 0x17
        /*002a*/ 	.short	(.L_63 - .L_62)
.L_62:
        /*002c*/ 	.word	0x00000000
        /*0030*/ 	.short	0x0002
        /*0032*/ 	.short	0x0010
        /*0034*/ 	.byte	0x00, 0xf5, 0x21, 0x00


	//----- nvinfo : EIATTR_KPARAM_INFO
	.align		4
.L_63:
        /*0038*/ 	.byte	0x04, 0x17
        /*003a*/ 	.short	(.L_65 - .L_64)
.L_64:
        /*003c*/ 	.word	0x00000000
        /*0040*/ 	.short	0x0001
        /*0042*/ 	.short	0x0008
        /*0044*/ 	.byte	0x00, 0xf5, 0x21, 0x00


	//----- nvinfo : EIATTR_KPARAM_INFO
	.align		4
.L_65:
        /*0048*/ 	.byte	0x04, 0x17
        /*004a*/ 	.short	(.L_67 - .L_66)
.L_66:
        /*004c*/ 	.word	0x00000000
        /*0050*/ 	.short	0x0000
        /*0052*/ 	.short	0x0000
        /*0054*/ 	.byte	0x00, 0xf5, 0x21, 0x00


	//----- nvinfo : EIATTR_SPARSE_MMA_MASK
	.align		4
.L_67:
        /*0058*/ 	.byte	0x03, 0x50
        /*005a*/ 	.short	0x0000


	//----- nvinfo : EIATTR_MAXREG_COUNT
	.align		4
        /*005c*/ 	.byte	0x03, 0x1b
        /*005e*/ 	.short	0x00ff


	//----- nvinfo : EIATTR_MERCURY_ISA_VERSION
	.align		4
        /*0060*/ 	.byte	0x03, 0x5f
        /*0062*/ 	.short	0x0101


	//----- nvinfo : EIATTR_VRC_CTA_INIT_COUNT
	.align		4
        /*0064*/ 	.byte	0x02, 0x4a
	.zero		1
	.zero		1


	//----- nvinfo : EIATTR_EXIT_INSTR_OFFSETS
	.align		4
        /*0068*/ 	.byte	0x04, 0x1c
        /*006a*/ 	.short	(.L_69 - .L_68)


	//   ....[0]....
.L_68:
        /*006c*/ 	.word	0x00000070


	//   ....[1]....
        /*0070*/ 	.word	0x000001d0


	//----- nvinfo : EIATTR_CRS_STACK_SIZE
	.align		4
.L_69:
        /*0074*/ 	.byte	0x04, 0x1e
        /*0076*/ 	.short	(.L_71 - .L_70)
.L_70:
        /*0078*/ 	.word	0x00000000


	//----- nvinfo : EIATTR_CBANK_PARAM_SIZE
	.align		4
.L_71:
        /*007c*/ 	.byte	0x03, 0x19
        /*007e*/ 	.short	0x0024


	//----- nvinfo : EIATTR_PARAM_CBANK
	.align		4
        /*0080*/ 	.byte	0x04, 0x0a
        /*0082*/ 	.short	(.L_73 - .L_72)
	.align		4
.L_72:
        /*0084*/ 	.word	index@(.nv.constant0.build_inverted_index)
        /*0088*/ 	.short	0x0380
        /*008a*/ 	.short	0x0024


	//----- nvinfo : EIATTR_SW_WAR
	.align		4
.L_73:
        /*008c*/ 	.byte	0x04, 0x36
        /*008e*/ 	.short	(.L_75 - .L_74)
.L_74:
        /*0090*/ 	.word	0x00000008
.L_75:


//--------------------- .nv.info.assign_clusters_and_count_sizes --------------------------
	.section	.nv.info.assign_clusters_and_count_sizes,"",@"SHT_CUDA_INFO"
	.sectionflags	@""
	.align	4


	//----- nvinfo : EIATTR_CUDA_API_VERSION
	.align		4
        /*0000*/ 	.byte	0x04, 0x37
        /*0002*/ 	.short	(.L_77 - .L_76)
.L_76:
        /*0004*/ 	.word	0x00000082


	//----- nvinfo : EIATTR_KPARAM_INFO
	.align		4
.L_77:
        /*0008*/ 	.byte	0x04, 0x17
        /*000a*/ 	.short	(.L_79 - .L_78)
.L_78:
        /*000c*/ 	.word	0x00000000
        /*0010*/ 	.short	0x0006
        /*0012*/ 	.short	0x0028
        /*0014*/ 	.byte	0x00, 0xf0, 0x11, 0x00


	//----- nvinfo : EIATTR_KPARAM_INFO
	.align		4
.L_79:
        /*0018*/ 	.byte	0x04, 0x17
        /*001a*/ 	.short	(.L_81 - .L_80)
.L_80:
        /*001c*/ 	.word	0x00000000
        /*0020*/ 	.short	0x0005
        /*0022*/ 	.short	0x0024
        /*0024*/ 	.byte	0x00, 0xf0, 0x11, 0x00


	//----- nvinfo : EIATTR_KPARAM_INFO
	.align		4
.L_81:
        /*0028*/ 	.byte	0x04, 0x17
        /*002a*/ 	.short	(.L_83 - .L_82)
.L_82:
        /*002c*/ 	.word	0x00000000
        /*0030*/ 	.short	0x0004
        /*0032*/ 	.short	0x0020
        /*0034*/ 	.byte	0x00, 0xf0, 0x11, 0x00


	//----- nvinfo : EIATTR_KPARAM_INFO
	.align		4
.L_83:
        /*0038*/ 	.byte	0x04, 0x17
        /*003a*/ 	.short	(.L_85 - .L_84)
.L_84:
        /*003c*/ 	.word	0x00000000
        /*0040*/ 	.short	0x0003
        /*0042*/ 	.short	0x0018
        /*0044*/ 	.byte	0x00, 0xf5, 0x21, 0x00


	//----- nvinfo : EIATTR_KPARAM_INFO
	.align		4
.L_85:
        /*0048*/ 	.byte	0x04, 0x17
        /*004a*/ 	.short	(.L_87 - .L_86)
.L_86:
        /*004c*/ 	.word	0x00000000
        /*0050*/ 	.short	0x0002
        /*0052*/ 	.short	0x0010
        /*0054*/ 	.byte	0x00, 0xf5, 0x21, 0x00


	//----- nvinfo : EIATTR_KPARAM_INFO
	.align		4
.L_87:
        /*0058*/ 	.byte	0x04, 0x17
        /*005a*/ 	.short	(.L_89 - .L_88)
.L_88:
        /*005c*/ 	.word	0x00000000
        /*0060*/ 	.short	0x0001
        /*0062*/ 	.short	0x0008
        /*0064*/ 	.byte	0x00, 0xf5, 0x21, 0x00


	//----- nvinfo : EIATTR_KPARAM_INFO
	.align		4
.L_89:
        /*0068*/ 	.byte	0x04, 0x17
        /*006a*/ 	.short	(.L_91 - .L_90)
.L_90:
        /*006c*/ 	.word	0x00000000
        /*0070*/ 	.short	0x0000
        /*0072*/ 	.short	0x0000
        /*0074*/ 	.byte	0x00, 0xf5, 0x21, 0x00


	//----- nvinfo : EIATTR_SPARSE_MMA_MASK
	.align		4
.L_91:
        /*0078*/ 	.byte	0x03, 0x50
        /*007a*/ 	.short	0x0000


	//----- nvinfo : EIATTR_MAXREG_COUNT
	.align		4
        /*007c*/ 	.byte	0x03, 0x1b
        /*007e*/ 	.short	0x00ff


	//----- nvinfo : EIATTR_NUM_BARRIERS
	.align		4
        /*0080*/ 	.byte	0x02, 0x4c
        /*0082*/ 	.byte	0x01
	.zero		1


	//----- nvinfo : EIATTR_MERCURY_ISA_VERSION
	.align		4
        /*0084*/ 	.byte	0x03, 0x5f
        /*0086*/ 	.short	0x0101


	//----- nvinfo : EIATTR_UNUSED_LOAD_BYTE_OFFSET
	.align		4
        /*0088*/ 	.byte	0x04, 0x44
        /*008a*/ 	.short	(.L_93 - .L_92)


	//   ....[0]....
.L_92:
        /*008c*/ 	.word	0x00002970
        /*0090*/ 	.word	0x00000fff


	//----- nvinfo : EIATTR_VRC_CTA_INIT_COUNT
	.align		4
.L_93:
        /*0094*/ 	.byte	0x02, 0x4a
	.zero		1
	.zero		1


	//----- nvinfo : EIATTR_EXIT_INSTR_OFFSETS
	.align		4
        /*0098*/ 	.byte	0x04, 0x1c
        /*009a*/ 	.short	(.L_95 - .L_94)


	//   ....[0]....
.L_94:
        /*009c*/ 	.word	0x00000210


	//   ....[1]....
        /*00a0*/ 	.word	0x00001fb0


	//   ....[2]....
        /*00a4*/ 	.word	0x00003730


	//----- nvinfo : EIATTR_CRS_STACK_SIZE
	.align		4
.L_95:
        /*00a8*/ 	.byte	0x04, 0x1e
        /*00aa*/ 	.short	(.L_97 - .L_96)
.L_96:
        /*00ac*/ 	.word	0x00000000


	//----- nvinfo : EIATTR_CBANK_PARAM_SIZE
	.align		4
.L_97:
        /*00b0*/ 	.byte	0x03, 0x19
        /*00b2*/ 	.short	0x002c


	//----- nvinfo : EIATTR_PARAM_CBANK
	.align		4
        /*00b4*/ 	.byte	0x04, 0x0a
        /*00b6*/ 	.short	(.L_99 - .L_98)
	.align		4
.L_98:
        /*00b8*/ 	.word	index@(.nv.constant0.assign_clusters_and_count_sizes)
        /*00bc*/ 	.short	0x0380
        /*00be*/ 	.short	0x002c


	//----- nvinfo : EIATTR_SW_WAR
	.align		4
.L_99:
        /*00c0*/ 	.byte	0x04, 0x36
        /*00c2*/ 	.short	(.L_101 - .L_100)
.L_100:
        /*00c4*/ 	.word	0x00000008
.L_101:


//--------------------- .nv.info.initialize_centers --------------------------
	.section	.nv.info.initialize_centers,"",@"SHT_CUDA_INFO"
	.sectionflags	@""
	.align	4


	//----- nvinfo : EIATTR_CUDA_API_VERSION
	.align		4
        /*0000*/ 	.byte	0x04, 0x37
        /*0002*/ 	.short	(.L_103 - .L_102)
.L_102:
        /*0004*/ 	.word	0x00000082


	//----- nvinfo : EIATTR_KPARAM_INFO
	.align		4
.L_103:
        /*0008*/ 	.byte	0x04, 0x17
        /*000a*/ 	.short	(.L_105 - .L_104)
.L_104:
        /*000c*/ 	.word	0x00000000
        /*0010*/ 	.short	0x0004
        /*0012*/ 	.short	0x0018
        /*0014*/ 	.byte	0x00, 0xf0, 0x11, 0x00


	//----- nvinfo : EIATTR_KPARAM_INFO
	.align		4
.L_105:
        /*0018*/ 	.byte	0x04, 0x17
        /*001a*/ 	.short	(.L_107 - .L_106)
.L_106:
        /*001c*/ 	.word	0x00000000
        /*0020*/ 	.short	0x0003
        /*0022*/ 	.short	0x0014
        /*0024*/ 	.byte	0x00, 0xf0, 0x11, 0x00


	//----- nvinfo : EIATTR_KPARAM_INFO
	.align		4
.L_107:
        /*0028*/ 	.byte	0x04, 0x17
        /*002a*/ 	.short	(.L_109 - .L_108)
.L_108:
        /*002c*/ 	.word	0x00000000
        /*0030*/ 	.short	0x0002
        /*0032*/ 	.short	0x0010
        /*0034*/ 	.byte	0x00, 0xf0, 0x11, 0x00


	//----- nvinfo : EIATTR_KPARAM_INFO
	.align		4
.L_109:
        /*0038*/ 	.byte	0x04, 0x17
        /*003a*/ 	.short	(.L_111 - .L_110)
.L_110:
        /*003c*/ 	.word	0x00000000
        /*0040*/ 	.short	0x0001
        /*0042*/ 	.short	0x0008
        /*0044*/ 	.byte	0x00, 0xf5, 0x21, 0x00


	//----- nvinfo : EIATTR_KPARAM_INFO
	.align		4
.L_111:
        /*0048*/ 	.byte	0x04, 0x17
        /*004a*/ 	.short	(.L_113 - .L_112)
.L_112:
        /*004c*/ 	.word	0x00000000
        /*0050*/ 	.short	0x0000
        /*0052*/ 	.short	0x0000
        /*0054*/ 	.byte	0x00, 0xf5, 0x21, 0x00


	//----- nvinfo : EIATTR_SPARSE_MMA_MASK
	.align		4
.L_113:
        /*0058*/ 	.byte	0x03, 0x50
        /*005a*/ 	.short	0x0000


	//----- nvinfo : EIATTR_MAXREG_COUNT
	.align		4
        /*005c*/ 	.byte	0x03, 0x1b
        /*005e*/ 	.short	0x00ff


	//----- nvinfo : EIATTR_MERCURY_ISA_VERSION
	.align		4
        /*0060*/ 	.byte	0x03, 0x5f
        /*0062*/ 	.short	0x0101


	//----- nvinfo : EIATTR_VRC_CTA_INIT_COUNT
	.align		4
        /*0064*/ 	.byte	0x02, 0x4a
	.zero		1
	.zero		1


	//----- nvinfo : EIATTR_EXIT_INSTR_OFFSETS
	.align		4
        /*0068*/ 	.byte	0x04, 0x1c
        /*006a*/ 	.short	(.L_115 - .L_114)


	//   ....[0]....
.L_114:
        /*006c*/ 	.word	0x00000070


	//   ....[1]....
        /*0070*/ 	.word	0x00000210


	//   ....[2]....
        /*0074*/ 	.word	0x00000630


	//   ....[3]....
        /*0078*/ 	.word	0x00000820


	//   ....[4]....
        /*007c*/ 	.word	0x00000990


	//   ....[5]....
        /*0080*/ 	.word	0x00000b10


	//----- nvinfo : EIATTR_CBANK_PARAM_SIZE
	.align		4
.L_115:
        /*0084*/ 	.byte	0x03, 0x19
        /*0086*/ 	.short	0x001c


	//----- nvinfo : EIATTR_PARAM_CBANK
	.align		4
        /*0088*/ 	.byte	0x04, 0x0a
        /*008a*/ 	.short	(.L_117 - .L_116)
	.align		4
.L_116:
        /*008c*/ 	.word	index@(.nv.constant0.initialize_centers)
        /*0090*/ 	.short	0x0380
        /*0092*/ 	.short	0x001c


	//----- nvinfo : EIATTR_SW_WAR
	.align		4
.L_117:
        /*0094*/ 	.byte	0x04, 0x36
        /*0096*/ 	.short	(.L_119 - .L_118)
.L_118:
        /*0098*/ 	.word	0x00000008
.L_119:


//--------------------- .nv.callgraph             --------------------------
	.section	.nv.callgraph,"",@"SHT_CUDA_CALLGRAPH"
	.align	4
	.sectionentsize	8
	.align		4
        /*0000*/ 	.word	0x00000000
	.align		4
        /*0004*/ 	.word	0xffffffff
	.align		4
        /*0008*/ 	.word	0x00000000
	.align		4
        /*000c*/ 	.word	0xfffffffe
	.align		4
        /*0010*/ 	.word	0x00000000
	.align		4
        /*0014*/ 	.word	0xfffffffd
	.align		4
        /*0018*/ 	.word	0x00000000
	.align		4
        /*001c*/ 	.word	0xfffffffc


//--------------------- .text.search_ivf          --------------------------
	.section	.text.search_ivf,"ax",@progbits
	.align	128
        .global         search_ivf
        .type           search_ivf,@function
        .size           search_ivf,(.L_x_141 - search_ivf)
        .other          search_ivf,@"STO_CUDA_ENTRY STV_DEFAULT"
search_ivf:
.text.search_ivf:
[----:B------:R-:W0:Y:S01]  /*0000*/  LDC R1, c[0x0][0x37c] ;  /* 0x0000df00ff017b82 */ /* 0x000e220000000800 */
[----:B------:R-:W1:Y:S07]  /*0010*/  S2R R13, SR_TID.X ;  /* 0x00000000000d7919 */ /* 0x000e6e0000002100 */
[----:B------:R-:W2:Y:S01]  /*0020*/  LDC R10, c[0x0][0x3bc] ;  /* 0x0000ef00ff0a7b82 */ /* 0x000ea20000000800 */
[----:B------:R-:W2:Y:S01]  /*0030*/  LDCU UR8, c[0x0][0x3c0] ;  /* 0x00007800ff0877ac */ /* 0x000ea20008000800 */
[----:B0-----:R-:W-:Y:S01]  /*0040*/  IADD3 R1, PT, PT, R1, -0x18, RZ ;  /* 0xffffffe801017810 */ /* 0x001fe20007ffe0ff */
[----:B------:R-:W-:Y:S01]  /*0050*/  BSSY.RECONVERGENT B0, `(.L_x_0) ;  /* 0x0000014000007945 */ /* 0x000fe20003800200 */
[----:B------:R-:W0:Y:S01]  /*0060*/  LDCU UR4, c[0x0][0x2f8] ;  /* 0x00005f00ff0477ac */ /* 0x000e220008000800 */
[----:B------:R-:W3:Y:S01]  /*0070*/  LDCU.64 UR6, c[0x0][0x358] ;  /* 0x00006b00ff0677ac */ /* 0x000ee20008000a00 */
[----:B0-----:R-:W-:Y:S01]  /*0080*/  IADD3 R5, PT, PT, R1, UR4, RZ ;  /* 0x0000000401057c10 */ /* 0x001fe2000fffe0ff */
[----:B--2---:R-:W-:-:S05]  /*0090*/  IMAD R0, R10, UR8, RZ ;  /* 0x000000080a007c24 */ /* 0x004fca000f8e02ff */
[----:B-1----:R-:W-:-:S13]  /*00a0*/  ISETP.GE.AND P0, PT, R13, R0, PT ;  /* 0x000000000d00720c */ /* 0x002fda0003f06270 */
[----:B---3--:R-:W-:Y:S05]  /*00b0*/  @P0 BRA `(.L_x_1) ;  /* 0x0000000000340947 */ /* 0x008fea0003800000 */
[----:B------:R-:W0:Y:S01]  /*00c0*/  S2R R3, SR_CgaCtaId ;  /* 0x0000000000037919 */ /* 0x000e220000008800 */
[----:B------:R-:W1:Y:S01]  /*00d0*/  LDC R8, c[0x0][0x360] ;  /* 0x0000d800ff087b82 */ /* 0x000e620000000800 */
[----:B------:R-:W-:Y:S02]  /*00e0*/  MOV R2, 0x400 ;  /* 0x0000040000027802 */ /* 0x000fe40000000f00 */
[----:B------:R-:W-:-:S05]  /*00f0*/  MOV R9, R13 ;  /* 0x0000000d00097202 */ /* 0x000fca0000000f00 */
[----:B------:R-:W2:Y:S01]  /*0100*/  LDC.64 R6, c[0x0][0x390] ;  /* 0x0000e400ff067b82 */ /* 0x000ea20000000a00 */
[----:B0-----:R-:W-:-:S07]  /*0110*/  LEA R4, R3, R2, 0x18 ;  /* 0x0000000203047211 */ /* 0x001fce00078ec0ff */
.L_x_2:
[----:B0-2---:R-:W-:-:S06]  /*0120*/  IMAD.WIDE R2, R9, 0x4, R6 ;  /* 0x0000000409027825 */ /* 0x005fcc00078e0206 */
[----:B------:R-:W2:Y:S01]  /*0130*/  LDG.E R2, desc[UR6][R2.64] ;  /* 0x0000000602027981 */ /* 0x000ea2000c1e1900 */
[----:B------:R-:W-:Y:S02]  /*0140*/  LEA R11, R9, R4, 0x2 ;  /* 0x00000004090b7211 */ /* 0x000fe400078e10ff */
[----:B-1----:R-:W-:-:S04]  /*0150*/  IADD3 R9, PT, PT, R8, R9, RZ ;  /* 0x0000000908097210 */ /* 0x002fc80007ffe0ff */
[----:B------:R-:W-:Y:S01]  /*0160*/  ISETP.GE.AND P0, PT, R9, R0, PT ;  /* 0x000000000900720c */ /* 0x000fe20003f06270 */
[----:B--2---:R0:W-:-:S12]  /*0170*/  STS [R11], R2 ;  /* 0x000000020b007388 */ /* 0x0041d80000000800 */
[----:B------:R-:W-:Y:S05]  /*0180*/  @!P0 BRA `(.L_x_2) ;  /* 0xfffffffc00e48947 */ /* 0x000fea000383ffff */
.L_x_1:
[----:B------:R-:W-:Y:S05]  /*0190*/  BSYNC.RECONVERGENT B0 ;  /* 0x0000000000007941 */ /* 0x000fea0003800200 */
.L_x_0:
[----:B------:R-:W1:Y:S01]  /*01a0*/  S2UR UR4, SR_CTAID.X ;  /* 0x00000000000479c3 */ /* 0x000e620000002500 */
[----:B------:R-:W2:Y:S07]  /*01b0*/  LDCU UR9, c[0x0][0x3b8] ;  /* 0x00007700ff0977ac */ /* 0x000eae0008000800 */
[----:B------:R-:W1:Y:S01]  /*01c0*/  LDC R6, c[0x0][0x360] ;  /* 0x0000d800ff067b82 */ /* 0x000e620000000800 */
[----:B------:R-:W3:Y:S01]  /*01d0*/  LDCU UR5, c[0x0][0x370] ;  /* 0x00006e00ff0577ac */ /* 0x000ee20008000800 */
[----:B-1----:R-:W-:-:S02]  /*01e0*/  IMAD R7, R6, UR4, R13 ;  /* 0x0000000406077c24 */ /* 0x002fc4000f8e020d */
[----:B---3--:R-:W-:-:S04]  /*01f0*/  IMAD R6, R6, UR5, RZ ;  /* 0x0000000506067c24 */ /* 0x008fc8000f8e02ff */
[----:B------:R-:W-:Y:S01]  /*0200*/  BAR.SYNC.DEFER_BLOCKING 0x0 ;  /* 0x0000000000007b1d */ /* 0x000fe20000010000 */
[----:B--2---:R-:W-:-:S13]  /*0210*/  ISETP.GE.AND P0, PT, R7, UR9, PT ;  /* 0x0000000907007c0c */ /* 0x004fda000bf06270 */
[----:B------:R-:W-:Y:S05]  /*0220*/  @P0 EXIT ;  /* 0x000000000000094d */ /* 0x000fea0003800000 */
[----:B------:R-:W-:-:S09]  /*0230*/  UISETP.GE.AND UP0, UPT, UR8, 0x1, UPT ;  /* 0x000000010800788c */ /* 0x000fd2000bf06270 */
[----:B------:R-:W-:Y:S05]  /*0240*/  BRA.U !UP0, `(.L_x_3) ;  /* 0x0000007908dc7547 */ /* 0x000fea000b800000 */
[----:B------:R-:W-:Y:S02]  /*0250*/  IADD3 R8, PT, PT, R10, -0x8, RZ ;  /* 0xfffffff80a087810 */ /* 0x000fe40007ffe0ff */
[----:B------:R-:W-:-:S07]  /*0260*/  IADD3 R9, PT, PT, R5, 0xc, RZ ;  /* 0x0000000c05097810 */ /* 0x000fce0007ffe0ff */
.L_x_94:
[----:B------:R-:W1:Y:S01]  /*0270*/  LDCU UR4, c[0x0][0x2f8] ;  /* 0x00005f00ff0477ac */ /* 0x000e620008000800 */
[----:B------:R-:W-:Y:S01]  /*0280*/  MOV R0, 0x7f7fffff ;  /* 0x7f7fffff00007802 */ /* 0x000fe20000000f00 */
[----:B0-----:R-:W0:Y:S01]  /*0290*/  LDC.64 R10, c[0x0][0x380] ;  /* 0x0000e000ff0a7b82 */ /* 0x001e220000000a00 */
[----:B------:R-:W-:Y:S02]  /*02a0*/  MOV R4, 0xffffffff ;  /* 0xffffffff00047802 */ /* 0x000fe40000000f00 */
[----:B-1----:R-:W-:Y:S01]  /*02b0*/  IADD3 R15, PT, PT, R9, -UR4, RZ ;  /* 0x80000004090f7c10 */ /* 0x002fe2000fffe0ff */
[----:B------:R-:W1:Y:S04]  /*02c0*/  LDCU UR4, c[0x0][0x3bc] ;  /* 0x00007780ff0477ac */ /* 0x000e680008000800 */
[----:B------:R2:W-:Y:S04]  /*02d0*/  STL [R15], R0 ;  /* 0x000000000f007387 */ /* 0x0005e80000100800 */
[----:B------:R2:W-:Y:S04]  /*02e0*/  STL [R1+0x10], R0 ;  /* 0x0000100001007387 */ /* 0x0005e80000100800 */
[----:B------:R2:W-:Y:S04]  /*02f0*/  STL [R1+0x14], R0 ;  /* 0x0000140001007387 */ /* 0x0005e80000100800 */
[----:B------:R2:W-:Y:S01]  /*0300*/  STL [R1], R4 ;  /* 0x0000000401007387 */ /* 0x0005e20000100800 */
[----:B-1----:R-:W-:-:S02]  /*0310*/  UISETP.GT.AND UP0, UPT, UR4, 0x7, UPT ;  /* 0x000000070400788c */ /* 0x002fc4000bf04270 */
[----:B------:R-:W-:Y:S01]  /*0320*/  IMAD R2, R7, UR4, RZ ;  /* 0x0000000407027c24 */ /* 0x000fe2000f8e02ff */
[----:B------:R2:W-:Y:S03]  /*0330*/  STL [R1+0x4], R4 ;  /* 0x0000040401007387 */ /* 0x0005e60000100800 */
[----:B0-----:R-:W-:Y:S01]  /*0340*/  IMAD.WIDE R2, R2, 0x4, R10 ;  /* 0x0000000402027825 */ /* 0x001fe200078e020a */
[----:B------:R2:W-:Y:S02]  /*0350*/  STL [R1+0x8], R4 ;  /* 0x0000080401007387 */ /* 0x0005e40000100800 */
[----:B------:R-:W-:Y:S05]  /*0360*/  BRA.U UP0, `(.L_x_4) ;  /* 0x0000000500cc7547 */ /* 0x000fea000b800000 */
[----:B------:R-:W-:-:S07]  /*0370*/  HFMA2 R14, -RZ, RZ, 0, 0 ;  /* 0x00000000ff0e7431 */ /* 0x000fce00000001ff */
.L_x_17:
[----:B0-----:R-:W0:Y:S01]  /*0380*/  LDCU UR4, c[0x0][0x3bc] ;  /* 0x00007780ff0477ac */ /* 0x001e220008000800 */
[----:B------:R-:W-:Y:S02]  /*0390*/  MOV R17, RZ ;  /* 0x000000ff00117202 */ /* 0x000fe40000000f00 */
[----:B0-----:R-:W-:-:S04]  /*03a0*/  MOV R13, UR4 ;  /* 0x00000004000d7c02 */ /* 0x001fc80008000f00 */
[----:B------:R-:W-:-:S13]  /*03b0*/  ISETP.GE.AND P0, PT, R13, 0x1, PT ;  /* 0x000000010d00780c */ /* 0x000fda0003f06270 */
[----:B------:R-:W-:Y:S05]  /*03c0*/  @!P0 BRA `(.L_x_5) ;  /* 0x0000000400088947 */ /* 0x000fea0003800000 */
[----:B------:R-:W0:Y:S01]  /*03d0*/  S2R R10, SR_CgaCtaId ;  /* 0x00000000000a7919 */ /* 0x000e220000008800 */
[----:B--2---:R-:W-:Y:S01]  /*03e0*/  IADD3 R0, PT, PT, -R13, RZ, RZ ;  /* 0x000000ff0d007210 */ /* 0x004fe20007ffe1ff */
[----:B------:R-:W-:Y:S01]  /*03f0*/  IMAD R4, R14, R13, RZ ;  /* 0x0000000d0e047224 */ /* 0x000fe200078e02ff */
[----:B------:R-:W-:Y:S02]  /*0400*/  MOV R9, 0x400 ;  /* 0x0000040000097802 */ /* 0x000fe40000000f00 */
[----:B------:R-:W-:Y:S02]  /*0410*/  ISETP.GE.AND P0, PT, R0, RZ, PT ;  /* 0x000000ff0000720c */ /* 0x000fe40003f06270 */
[----:B------:R-:W-:Y:S02]  /*0420*/  MOV R17, RZ ;  /* 0x000000ff00117202 */ /* 0x000fe40000000f00 */
[----:B------:R-:W-:Y:S02]  /*0430*/  MOV R11, R3 ;  /* 0x00000003000b7202 */ /* 0x000fe40000000f00 */
[----:B0-----:R-:W-:-:S02]  /*0440*/  LEA R9, R10, R9, 0x18 ;  /* 0x000000090a097211 */ /* 0x001fc400078ec0ff */
[----:B------:R-:W-:Y:S02]  /*0450*/  MOV R10, R2 ;  /* 0x00000002000a7202 */ /* 0x000fe40000000f00 */
[----:B------:R-:W-:-:S03]  /*0460*/  LEA R4, R4, R9, 0x2 ;  /* 0x0000000904047211 */ /* 0x000fc600078e10ff */
[----:B------:R-:W-:Y:S05]  /*0470*/  @P0 BRA `(.L_x_6) ;  /* 0x0000000000b40947 */ /* 0x000fea0003800000 */
[----:B------:R-:W-:Y:S02]  /*0480*/  IADD3 R9, PT, PT, -R0, RZ, RZ ;  /* 0x000000ff00097210 */ /* 0x000fe40007ffe1ff */
[----:B------:R-:W-:Y:S02]  /*0490*/  PLOP3.LUT P0, PT, PT, PT, PT, 0x80, 0x8 ;  /* 0x000000000008781c */ /* 0x000fe40003f0f070 */
[----:B------:R-:W-:-:S13]  /*04a0*/  ISETP.GT.AND P1, PT, R9, 0x3, PT ;  /* 0x000000030900780c */ /* 0x000fda0003f24270 */
[----:B------:R-:W-:Y:S05]  /*04b0*/  @!P1 BRA `(.L_x_7) ;  /* 0x00000000005c9947 */ /* 0x000fea0003800000 */
[----:B------:R-:W-:-:S13]  /*04c0*/  PLOP3.LUT P0, PT, PT, PT, PT, 0x8, 0x80 ;  /* 0x000000000080781c */ /* 0x000fda0003f0e170 */
.L_x_8:
[----:B------:R-:W2:Y:S04]  /*04d0*/  LDG.E R9, desc[UR6][R10.64] ;  /* 0x000000060a097981 */ /* 0x000ea8000c1e1900 */
[----:B------:R-:W3:Y:S04]  /*04e0*/  LDG.E R16, desc[UR6][R10.64+0x4] ;  /* 0x000004060a107981 */ /* 0x000ee8000c1e1900 */
[----:B------:R-:W4:Y:S04]  /*04f0*/  LDG.E R18, desc[UR6][R10.64+0x8] ;  /* 0x000008060a127981 */ /* 0x000f28000c1e1900 */
[----:B------:R0:W5:Y:S01]  /*0500*/  LDG.E R20, desc[UR6][R10.64+0xc] ;  /* 0x00000c060a147981 */ /* 0x000162000c1e1900 */
[----:B------:R-:W-:-:S03]  /*0510*/  IADD3 R0, PT, PT, R0, 0x4, RZ ;  /* 0x0000000400007810 */ /* 0x000fc60007ffe0ff */
[----:B------:R-:W2:Y:S01]  /*0520*/  LDS R12, [R4] ;  /* 0x00000000040c7984 */ /* 0x000ea20000000800 */
[----:B------:R-:W-:-:S03]  /*0530*/  ISETP.GE.AND P1, PT, R0, -0x3, PT ;  /* 0xfffffffd0000780c */ /* 0x000fc60003f26270 */
[----:B------:R-:W3:Y:S01]  /*0540*/  LDS R19, [R4+0x4] ;  /* 0x0000040004137984 */ /* 0x000ee20000000800 */
[----:B0-----:R-:W-:-:S03]  /*0550*/  IADD3 R10, P2, PT, R10, 0x10, RZ ;  /* 0x000000100a0a7810 */ /* 0x001fc60007f5e0ff */
[----:B------:R-:W4:Y:S01]  /*0560*/  LDS R21, [R4+0x8] ;  /* 0x0000080004157984 */ /* 0x000f220000000800 */
[----:B------:R-:W-:-:S03]  /*0570*/  IADD3.X R11, PT, PT, RZ, R11, RZ, P2, !PT ;  /* 0x0000000bff0b7210 */ /* 0x000fc600017fe4ff */
[----:B------:R0:W5:Y:S02]  /*0580*/  LDS R23, [R4+0xc] ;  /* 0x00000c0004177984 */ /* 0x0001640000000800 */
[----:B0-----:R-:W-:Y:S01]  /*0590*/  IADD3 R4, PT, PT, R4, 0x10, RZ ;  /* 0x0000001004047810 */ /* 0x001fe20007ffe0ff */
[----:B--2---:R-:W-:-:S04]  /*05a0*/  FADD R12, R9, -R12 ;  /* 0x8000000c090c7221 */ /* 0x004fc80000000000 */
[----:B------:R-:W-:Y:S01]  /*05b0*/  FFMA R12, R12, R12, R17 ;  /* 0x0000000c0c0c7223 */ /* 0x000fe20000000011 */
[----:B---3--:R-:W-:Y:S01]  /*05c0*/  FADD R19, R16, -R19 ;  /* 0x8000001310137221 */ /* 0x008fe20000000000 */
[----:B----4-:R-:W-:-:S03]  /*05d0*/  FADD R21, R18, -R21 ;  /* 0x8000001512157221 */ /* 0x010fc60000000000 */
[----:B------:R-:W-:Y:S01]  /*05e0*/  FFMA R12, R19, R19, R12 ;  /* 0x00000013130c7223 */ /* 0x000fe2000000000c */
[----:B-----5:R-:W-:-:S03]  /*05f0*/  FADD R23, R20, -R23 ;  /* 0x8000001714177221 */ /* 0x020fc60000000000 */
[----:B------:R-:W-:-:S04]  /*0600*/  FFMA R12, R21, R21, R12 ;  /* 0x00000015150c7223 */ /* 0x000fc8000000000c */
[----:B------:R-:W-:Y:S01]  /*0610*/  FFMA R17, R23, R23, R12 ;  /* 0x0000001717117223 */ /* 0x000fe2000000000c */
[----:B------:R-:W-:Y:S06]  /*0620*/  @!P1 BRA `(.L_x_8) ;  /* 0xfffffffc00a89947 */ /* 0x000fec000383ffff */
.L_x_7:
[----:B------:R-:W-:-:S04]  /*0630*/  IADD3 R9, PT, PT, -R0, RZ, RZ ;  /* 0x000000ff00097210 */ /* 0x000fc80007ffe1ff */
[----:B------:R-:W-:-:S13]  /*0640*/  ISETP.GT.AND P1, PT, R9, 0x1, PT ;  /* 0x000000010900780c */ /* 0x000fda0003f24270 */
[----:B------:R-:W-:Y:S05]  /*0650*/  @!P1 BRA `(.L_x_9) ;  /* 0x0000000000349947 */ /* 0x000fea0003800000 */
[----:B------:R-:W2:Y:S04]  /*0660*/  LDG.E R9, desc[UR6][R10.64] ;  /* 0x000000060a097981 */ /* 0x000ea8000c1e1900 */
[----:B------:R0:W3:Y:S01]  /*0670*/  LDG.E R16, desc[UR6][R10.64+0x4] ;  /* 0x000004060a107981 */ /* 0x0000e2000c1e1900 */
[----:B------:R-:W-:Y:S02]  /*0680*/  PLOP3.LUT P0, PT, PT, PT, PT, 0x8, 0x80 ;  /* 0x000000000080781c */ /* 0x000fe40003f0e170 */
[----:B------:R-:W-:Y:S01]  /*0690*/  IADD3 R0, PT, PT, R0, 0x2, RZ ;  /* 0x0000000200007810 */ /* 0x000fe20007ffe0ff */
[----:B------:R-:W2:Y:S04]  /*06a0*/  LDS R12, [R4] ;  /* 0x00000000040c7984 */ /* 0x000ea80000000800 */
[----:B------:R1:W3:Y:S01]  /*06b0*/  LDS R19, [R4+0x4] ;  /* 0x0000040004137984 */ /* 0x0002e20000000800 */
[----:B0-----:R-:W-:-:S04]  /*06c0*/  IADD3 R10, P1, PT, R10, 0x8, RZ ;  /* 0x000000080a0a7810 */ /* 0x001fc80007f3e0ff */
[----:B------:R-:W-:Y:S02]  /*06d0*/  IADD3.X R11, PT, PT, RZ, R11, RZ, P1, !PT ;  /* 0x0000000bff0b7210 */ /* 0x000fe40000ffe4ff */
[----:B-1----:R-:W-:Y:S01]  /*06e0*/  IADD3 R4, PT, PT, R4, 0x8, RZ ;  /* 0x0000000804047810 */ /* 0x002fe20007ffe0ff */
[----:B--2---:R-:W-:Y:S01]  /*06f0*/  FADD R12, R9, -R12 ;  /* 0x8000000c090c7221 */ /* 0x004fe20000000000 */
[----:B---3--:R-:W-:-:S03]  /*0700*/  FADD R16, R16, -R19 ;  /* 0x8000001310107221 */ /* 0x008fc60000000000 */
[----:B------:R-:W-:-:S04]  /*0710*/  FFMA R17, R12, R12, R17 ;  /* 0x0000000c0c117223 */ /* 0x000fc80000000011 */
[----:B------:R-:W-:-:S07]  /*0720*/  FFMA R17, R16, R16, R17 ;  /* 0x0000001010117223 */ /* 0x000fce0000000011 */
.L_x_9:
[----:B------:R-:W-:-:S13]  /*0730*/  ISETP.NE.OR P0, PT, R0, RZ, P0 ;  /* 0x000000ff0000720c */ /* 0x000fda0000705670 */
[----:B------:R-:W-:Y:S05]  /*0740*/  @!P0 BRA `(.L_x_5) ;  /* 0x0000000000288947 */ /* 0x000fea0003800000 */
.L_x_6:
[----:B------:R0:W2:Y:S01]  /*0750*/  LDG.E R9, desc[UR6][R10.64] ;  /* 0x000000060a097981 */ /* 0x0000a2000c1e1900 */
[----:B------:R-:W-:-:S03]  /*0760*/  IADD3 R0, PT, PT, R0, 0x1, RZ ;  /* 0x0000000100007810 */ /* 0x000fc60007ffe0ff */
[----:B------:R1:W2:Y:S01]  /*0770*/  LDS R12, [R4] ;  /* 0x00000000040c7984 */ /* 0x0002a20000000800 */
[----:B------:R-:W-:Y:S02]  /*0780*/  ISETP.NE.AND P0, PT, R0, RZ, PT ;  /* 0x000000ff0000720c */ /* 0x000fe40003f05270 */
[----:B0-----:R-:W-:Y:S02]  /*0790*/  IADD3 R10, P1, PT, R10, 0x4, RZ ;  /* 0x000000040a0a7810 */ /* 0x001fe40007f3e0ff */
[----:B-1----:R-:W-:Y:S02]  /*07a0*/  IADD3 R4, PT, PT, R4, 0x4, RZ ;  /* 0x0000000404047810 */ /* 0x002fe40007ffe0ff */
[----:B------:R-:W-:Y:S01]  /*07b0*/  IADD3.X R11, PT, PT, RZ, R11, RZ, P1, !PT ;  /* 0x0000000bff0b7210 */ /* 0x000fe20000ffe4ff */
[----:B--2---:R-:W-:-:S04]  /*07c0*/  FADD R12, R9, -R12 ;  /* 0x8000000c090c7221 */ /* 0x004fc80000000000 */
[----:B------:R-:W-:Y:S02]  /*07d0*/  FFMA R17, R12, R12, R17 ;  /* 0x0000000c0c117223 */ /* 0x000fe40000000011 */
[----:B------:R-:W-:Y:S05]  /*07e0*/  @P0 BRA `(.L_x_6) ;  /* 0xfffffffc00d80947 */ /* 0x000fea000383ffff */
.L_x_5:
[----:B--2---:R-:W2:Y:S01]  /*07f0*/  LDL R0, [R15] ;  /* 0x000000000f007983 */ /* 0x004ea20000100800 */
[----:B------:R-:W-:Y:S01]  /*0800*/  IADD3 R9, PT, PT, R5, 0xc, RZ ;  /* 0x0000000c05097810 */ /* 0x000fe20007ffe0ff */
[----:B------:R-:W-:Y:S04]  /*0810*/  BSSY.RECONVERGENT B0, `(.L_x_10) ;  /* 0x0000023000007945 */ /* 0x000fe80003800200 */
[----:B------:R-:W-:Y:S01]  /*0820*/  BSSY.RELIABLE B1, `(.L_x_11) ;  /* 0x0000011000017945 */ /* 0x000fe20003800100 */
[----:B------:R-:W-:Y:S01]  /*0830*/  HFMA2 R10, -RZ, RZ, 0, 0 ;  /* 0x00000000ff0a7431 */ /* 0x000fe200000001ff */
[----:B------:R-:W-:Y:S02]  /*0840*/  PLOP3.LUT P0, PT, PT, PT, PT, 0x80, 0x8 ;  /* 0x000000000008781c */ /* 0x000fe40003f0f070 */
[----:B------:R-:W-:-:S02]  /*0850*/  MOV R11, R9 ;  /* 0x00000009000b7202 */ /* 0x000fc40000000f00 */
[----:B--2---:R-:W-:-:S13]  /*0860*/  FSETP.GEU.AND P2, PT, R17, R0, PT ;  /* 0x000000001100720b */ /* 0x004fda0003f4e000 */
[----:B------:R-:W-:Y:S05]  /*0870*/  @!P2 BRA `(.L_x_12) ;  /* 0x00000000002ca947 */ /* 0x000fea0003800000 */
[----:B------:R-:W2:Y:S01]  /*0880*/  LDL.64 R18, [R1+0x10] ;  /* 0x0000100001127983 */ /* 0x000ea20000100a00 */
[----:B------:R-:W-:Y:S02]  /*0890*/  IADD3 R11, PT, PT, R5, 0x10, RZ ;  /* 0x00000010050b7810 */ /* 0x000fe40007ffe0ff */
[----:B------:R-:W-:Y:S02]  /*08a0*/  MOV R10, 0x1 ;  /* 0x00000001000a7802 */ /* 0x000fe40000000f00 */
[----:B--2---:R-:W-:-:S13]  /*08b0*/  FSETP.GEU.AND P1, PT, R17, R18, PT ;  /* 0x000000121100720b */ /* 0x004fda0003f2e000 */
[----:B------:R-:W-:Y:S05]  /*08c0*/  @!P1 BRA `(.L_x_12) ;  /* 0x0000000000189947 */ /* 0x000fea0003800000 */
[----:B------:R-:W-:-:S13]  /*08d0*/  FSETP.GEU.AND P0, PT, R17, R19, PT ;  /* 0x000000131100720b */ /* 0x000fda0003f0e000 */
[----:B------:R-:W-:Y:S05]  /*08e0*/  @P0 BREAK.RELIABLE B1 ;  /* 0x0000000000010942 */ /* 0x000fea0003800100 */
[----:B------:R-:W-:Y:S05]  /*08f0*/  @P0 BRA `(.L_x_13) ;  /* 0x0000000000500947 */ /* 0x000fea0003800000 */
[----:B------:R-:W-:Y:S01]  /*0900*/  HFMA2 R10, -RZ, RZ, 0, 1.1920928955078125e-07 ;  /* 0x00000002ff0a7431 */ /* 0x000fe200000001ff */
[----:B------:R-:W-:Y:S02]  /*0910*/  PLOP3.LUT P0, PT, PT, PT, PT, 0x8, 0x80 ;  /* 0x000000000080781c */ /* 0x000fe40003f0e170 */
[----:B------:R-:W-:-:S11]  /*0920*/  IADD3 R11, PT, PT, R5, 0x14, RZ ;  /* 0x00000014050b7810 */ /* 0x000fd60007ffe0ff */
.L_x_12:
[----:B------:R-:W-:Y:S05]  /*0930*/  BSYNC.RELIABLE B1 ;  /* 0x0000000000017941 */ /* 0x000fea0003800100 */
.L_x_11:
[----:B------:R-:W-:Y:S04]  /*0940*/  BSSY.RECONVERGENT B1, `(.L_x_14) ;  /* 0x000000a000017945 */ /* 0x000fe80003800200 */
[----:B------:R-:W-:Y:S05]  /*0950*/  @!P0 BRA `(.L_x_15) ;  /* 0x0000000000208947 */ /* 0x000fea0003800000 */
[----:B------:R-:W2:Y:S04]  /*0960*/  LDL R12, [R1+0x10] ;  /* 0x00001000010c7983 */ /* 0x000ea80000100800 */
[----:B------:R-:W3:Y:S04]  /*0970*/  LDL R4, [R1+0x4] ;  /* 0x0000040001047983 */ /* 0x000ee80000100800 */
[----:B--2---:R0:W-:Y:S04]  /*0980*/  STL [R1+0x14], R12 ;  /* 0x0000140c01007387 */ /* 0x0041e80000100800 */
[----:B---3--:R0:W-:Y:S01]  /*0990*/  STL [R1+0x8], R4 ;  /* 0x0000080401007387 */ /* 0x0081e20000100800 */
[----:B------:R-:W-:Y:S05]  /*09a0*/  @P2 BRA `(.L_x_15) ;  /* 0x00000000000c2947 */ /* 0x000fea0003800000 */
[----:B0-----:R-:W2:Y:S04]  /*09b0*/  LDL R4, [R1] ;  /* 0x0000000001047983 */ /* 0x001ea80000100800 */
[----:B------:R1:W-:Y:S04]  /*09c0*/  STL [R1+0x10], R0 ;  /* 0x0000100001007387 */ /* 0x0003e80000100800 */
[----:B--2---:R1:W-:Y:S02]  /*09d0*/  STL [R1+0x4], R4 ;  /* 0x0000040401007387 */ /* 0x0043e40000100800 */
.L_x_15:
[----:B------:R-:W-:Y:S05]  /*09e0*/  BSYNC.RECONVERGENT B1 ;  /* 0x0000000000017941 */ /* 0x000fea0003800200 */
.L_x_14:
[----:B------:R-:W1:Y:S02]  /*09f0*/  LDCU UR4, c[0x0][0x2f8] ;  /* 0x00005f00ff0477ac */ /* 0x000e640008000800 */
[----:B-1----:R-:W-:Y:S02]  /*0a00*/  IADD3 R0, PT, PT, R11, -UR4, RZ ;  /* 0x800000040b007c10 */ /* 0x002fe4000fffe0ff */
[----:B------:R-:W-:-:S03]  /*0a10*/  LEA R11, R10, R1, 0x2 ;  /* 0x000000010a0b7211 */ /* 0x000fc600078e10ff */
[----:B------:R1:W-:Y:S04]  /*0a20*/  STL [R0], R17 ;  /* 0x0000001100007387 */ /* 0x0003e80000100800 */
[----:B------:R1:W-:Y:S02]  /*0a30*/  STL [R11], R14 ;  /* 0x0000000e0b007387 */ /* 0x0003e40000100800 */
.L_x_13:
[----:B------:R-:W-:Y:S05]  /*0a40*/  BSYNC.RECONVERGENT B0 ;  /* 0x0000000000007941 */ /* 0x000fea0003800200 */
.L_x_10:
[----:B------:R-:W2:Y:S01]  /*0a50*/  LDCU UR4, c[0x0][0x3c0] ;  /* 0x00007800ff0477ac */ /* 0x000ea20008000800 */
[----:B-1----:R-:W-:-:S04]  /*0a60*/  IADD3 R14, PT, PT, R14, 0x1, RZ ;  /* 0x000000010e0e7810 */ /* 0x002fc80007ffe0ff */
[----:B--2---:R-:W-:-:S13]  /*0a70*/  ISETP.NE.AND P0, PT, R14, UR4, PT ;  /* 0x000000040e007c0c */ /* 0x004fda000bf05270 */
[----:B------:R-:W-:Y:S05]  /*0a80*/  @!P0 BRA `(.L_x_16) ;  /* 0x0000001c00608947 */ /* 0x000fea0003800000 */
[----:B------:R-:W-:Y:S05]  /*0a90*/  BRA `(.L_x_17) ;  /* 0xfffffff800387947 */ /* 0x000fea000383ffff */
.L_x_4:
[----:B------:R-:W-:-:S07]  /*0aa0*/  MOV R12, RZ ;  /* 0x000000ff000c7202 */ /* 0x000fce0000000f00 */
.L_x_33:
[----:B0-----:R-:W0:Y:S01]  /*0ab0*/  S2UR UR5, SR_CgaCtaId ;  /* 0x00000000000579c3 */ /* 0x001e220000008800 */
[----:B-1----:R-:W1:Y:S01]  /*0ac0*/  LDCU UR4, c[0x0][0x3bc] ;  /* 0x00007780ff0477ac */ /* 0x002e620008000800 */
[C---:B------:R-:W-:Y:S01]  /*0ad0*/  ISETP.GE.U32.AND P0, PT, R8.reuse, 0x18, PT ;  /* 0x000000180800780c */ /* 0x040fe20003f06070 */
[----:B--2---:R-:W-:Y:S01]  /*0ae0*/  HFMA2 R15, -RZ, RZ, 0, 0 ;  /* 0x00000000ff0f7431 */ /* 0x004fe200000001ff */
[----:B------:R-:W-:Y:S02]  /*0af0*/  LEA.HI R0, R8, 0x1, RZ, 0x1d ;  /* 0x0000000108007811 */ /* 0x000fe400078fe8ff */
[----:B------:R-:W-:Y:S02]  /*0b00*/  MOV R9, RZ ;  /* 0x000000ff00097202 */ /* 0x000fe40000000f00 */
[----:B------:R-:W-:Y:S02]  /*0b10*/  LOP3.LUT P1, RZ, R0, 0x3, RZ, 0xc0, !PT ;  /* 0x0000000300ff7812 */ /* 0x000fe4000782c0ff */
[----:B-1----:R-:W-:Y:S01]  /*0b20*/  MOV R13, UR4 ;  /* 0x00000004000d7c02 */ /* 0x002fe20008000f00 */
[----:B------:R-:W-:-:S02]  /*0b30*/  UMOV UR4, 0x400 ;  /* 0x0000040000047882 */ /* 0x000fc40000000000 */
[----:B0-----:R-:W-:Y:S02]  /*0b40*/  ULEA UR4, UR5, UR4, 0x18 ;  /* 0x0000000405047291 */ /* 0x001fe4000f8ec0ff */
[----:B------:R-:W-:-:S05]  /*0b50*/  IMAD R0, R12, R13, RZ ;  /* 0x0000000d0c007224 */ /* 0x000fca00078e02ff */
[----:B------:R-:W-:Y:S01]  /*0b60*/  LEA R0, R0, UR4, 0x2 ;  /* 0x0000000400007c11 */ /* 0x000fe2000f8e10ff */
[----:B------:R-:W-:Y:S06]  /*0b70*/  @!P0 BRA `(.L_x_18) ;  /* 0x0000000800308947 */ /* 0x000fec0003800000 */
[----:B------:R-:W-:Y:S02]  /*0b80*/  MOV R15, RZ ;  /* 0x000000ff000f7202 */ /* 0x000fe40000000f00 */
[----:B------:R-:W-:Y:S02]  /*0b90*/  MOV R9, RZ ;  /* 0x000000ff00097202 */ /* 0x000fe40000000f00 */
[----:B------:R-:W-:-:S07]  /*0ba0*/  MOV R4, RZ ;  /* 0x000000ff00047202 */ /* 0x000fce0000000f00 */
.L_x_19:
[----:B------:R-:W-:-:S05]  /*0bb0*/  IMAD.WIDE.U32 R10, R9, 0x4, R2 ;  /* 0x00000004090a7825 */ /* 0x000fca00078e0002 */
[----:B------:R-:W2:Y:S04]  /*0bc0*/  LDG.E R19, desc[UR6][R10.64] ;  /* 0x000000060a137981 */ /* 0x000ea8000c1e1900 */
[----:B------:R-:W3:Y:S04]  /*0bd0*/  LDG.E R21, desc[UR6][R10.64+0x4] ;  /* 0x000004060a157981 */ /* 0x000ee8000c1e1900 */
[----:B------:R-:W4:Y:S04]  /*0be0*/  LDG.E R20, desc[UR6][R10.64+0x8] ;  /* 0x000008060a147981 */ /* 0x000f28000c1e1900 */
[----:B------:R-:W5:Y:S04]  /*0bf0*/  LDG.E R14, desc[UR6][R10.64+0xc] ;  /* 0x00000c060a0e7981 */ /* 0x000f68000c1e1900 */
[----:B------:R-:W5:Y:S04]  /*0c00*/  LDG.E R18, desc[UR6][R10.64+0x14] ;  /* 0x000014060a127981 */ /* 0x000f68000c1e1900 */
[----:B------:R-:W5:Y:S04]  /*0c10*/  LDG.E R17, desc[UR6][R10.64+0x10] ;  /* 0x000010060a117981 */ /* 0x000f68000c1e1900 */
[----:B------:R-:W5:Y:S04]  /*0c20*/  LDG.E R16, desc[UR6][R10.64+0x18] ;  /* 0x000018060a107981 */ /* 0x000f68000c1e1900 */
[----:B------:R-:W5:Y:S01]  /*0c30*/  LDG.E R24, desc[UR6][R10.64+0x1c] ;  /* 0x00001c060a187981 */ /* 0x000f62000c1e1900 */
[----:B------:R-:W-:-:S03]  /*0c40*/  LEA R25, R9, R0, 0x2 ;  /* 0x0000000009197211 */ /* 0x000fc600078e10ff */
[----:B------:R-:W5:Y:S04]  /*0c50*/  LDG.E R22, desc[UR6][R10.64+0x20] ;  /* 0x000020060a167981 */ /* 0x000f68000c1e1900 */
[----:B------:R-:W2:Y:S04]  /*0c60*/  LDS R26, [R25] ;  /* 0x00000000191a7984 */ /* 0x000ea80000000800 */
[----:B------:R-:W5:Y:S01]  /*0c70*/  LDG.E R23, desc[UR6][R10.64+0x24] ;  /* 0x000024060a177981 */ /* 0x000f62000c1e1900 */
[----:B--2---:R-:W-:-:S03]  /*0c80*/  FADD R26, R19, -R26 ;  /* 0x8000001a131a7221 */ /* 0x004fc60000000000 */
[----:B------:R-:W2:Y:S01]  /*0c90*/  LDG.E R19, desc[UR6][R10.64+0x28] ;  /* 0x000028060a137981 */ /* 0x000ea2000c1e1900 */
[----:B------:R-:W-:-:S03]  /*0ca0*/  FFMA R28, R26, R26, R15 ;  /* 0x0000001a1a1c7223 */ /* 0x000fc6000000000f */
[----:B------:R-:W3:Y:S04]  /*0cb0*/  LDS R26, [R25+0x4] ;  /* 0x00000400191a7984 */ /* 0x000ee80000000800 */
[----:B------:R-:W4:Y:S01]  /*0cc0*/  LDS R15, [R25+0x8] ;  /* 0x00000800190f7984 */ /* 0x000f220000000800 */
[----:B---3--:R-:W-:-:S03]  /*0cd0*/  FADD R21, R21, -R26 ;  /* 0x8000001a15157221 */ /* 0x008fc60000000000 */
[----:B------:R-:W-:Y:S01]  /*0ce0*/  LDS R26, [R25+0x10] ;  /* 0x00001000191a7984 */ /* 0x000fe20000000800 */
[----:B------:R-:W-:-:S03]  /*0cf0*/  FFMA R28, R21, R21, R28 ;  /* 0x00000015151c7223 */ /* 0x000fc6000000001c */
[----:B------:R-:W5:Y:S01]  /*0d00*/  LDS R21, [R25+0xc] ;  /* 0x00000c0019157984 */ /* 0x000f620000000800 */
[----:B----4-:R-:W-:-:S03]  /*0d10*/  FADD R15, R20, -R15 ;  /* 0x8000000f140f7221 */ /* 0x010fc60000000000 */
[----:B------:R-:W3:Y:S01]  /*0d20*/  LDG.E R20, desc[UR6][R10.64+0x2c] ;  /* 0x00002c060a147981 */ /* 0x000ee2000c1e1900 */
[----:B------:R-:W-:-:S03]  /*0d30*/  FFMA R27, R15, R15, R28 ;  /* 0x0000000f0f1b7223 */ /* 0x000fc6000000001c */
[----:B------:R-:W0:Y:S01]  /*0d40*/  LDS R15, [R25+0x14] ;  /* 0x00001400190f7984 */ /* 0x000e220000000800 */
[----:B-----5:R-:W-:-:S03]  /*0d50*/  FADD R14, R14, -R21 ;  /* 0x800000150e0e7221 */ /* 0x020fc60000000000 */
[----:B------:R-:W4:Y:S01]  /*0d60*/  LDG.E R21, desc[UR6][R10.64+0x30] ;  /* 0x000030060a157981 */ /* 0x000f22000c1e1900 */
[----:B------:R-:W-:Y:S01]  /*0d70*/  FFMA R28, R14, R14, R27 ;  /* 0x0000000e0e1c7223 */ /* 0x000fe2000000001b */
[----:B------:R-:W-:-:S05]  /*0d80*/  LEA R14, R9, R0, 0x2 ;  /* 0x00000000090e7211 */ /* 0x000fca00078e10ff */
[----:B------:R-:W1:Y:S01]  /*0d90*/  LDS R27, [R14+0x18] ;  /* 0x000018000e1b7984 */ /* 0x000e620000000800 */
[----:B0-----:R-:W-:Y:S01]  /*0da0*/  FADD R18, R18, -R15 ;  /* 0x8000000f12127221 */ /* 0x001fe20000000000 */
[----:B------:R-:W-:Y:S02]  /*0db0*/  FADD R17, R17, -R26 ;  /* 0x8000001a11117221 */ /* 0x000fe40000000000 */
[----:B------:R-:W0:Y:S02]  /*0dc0*/  LDS R15, [R14+0x1c] ;  /* 0x00001c000e0f7984 */ /* 0x000e240000000800 */
[----:B------:R-:W-:Y:S02]  /*0dd0*/  FFMA R29, R17, R17, R28 ;  /* 0x00000011111d7223 */ /* 0x000fe4000000001c */
[----:B------:R-:W5:Y:S02]  /*0de0*/  LDG.E R17, desc[UR6][R10.64+0x34] ;  /* 0x000034060a117981 */ /* 0x000f64000c1e1900 */
[----:B------:R-:W-:-:S02]  /*0df0*/  FFMA R29, R18, R18, R29 ;  /* 0x00000012121d7223 */ /* 0x000fc4000000001d */
[----:B------:R-:W5:Y:S04]  /*0e00*/  LDG.E R18, desc[UR6][R10.64+0x38] ;  /* 0x000038060a127981 */ /* 0x000f68000c1e1900 */
[----:B------:R-:W0:Y:S01]  /*0e10*/  LDS R25, [R14+0x20] ;  /* 0x000020000e197984 */ /* 0x000e220000000800 */
[----:B-1----:R-:W-:-:S04]  /*0e20*/  FADD R16, R16, -R27 ;  /* 0x8000001b10107221 */ /* 0x002fc80000000000 */
[----:B------:R-:W-:Y:S01]  /*0e30*/  FFMA R26, R16, R16, R29 ;  /* 0x00000010101a7223 */ /* 0x000fe2000000001d */
[----:B0-----:R-:W-:Y:S01]  /*0e40*/  FADD R15, R24, -R15 ;  /* 0x8000000f180f7221 */ /* 0x001fe20000000000 */
[----:B------:R-:W5:Y:S04]  /*0e50*/  LDG.E R16, desc[UR6][R10.64+0x3c] ;  /* 0x00003c060a107981 */ /* 0x000f68000c1e1900 */
[----:B------:R-:W0:Y:S01]  /*0e60*/  LDS R24, [R14+0x24] ;  /* 0x000024000e187984 */ /* 0x000e220000000800 */
[----:B------:R-:W-:-:S03]  /*0e70*/  FFMA R26, R15, R15, R26 ;  /* 0x0000000f0f1a7223 */ /* 0x000fc6000000001a */
[----:B------:R-:W5:Y:S01]  /*0e80*/  LDG.E R15, desc[UR6][R10.64+0x40] ;  /* 0x000040060a0f7981 */ /* 0x000f62000c1e1900 */
[----:B------:R-:W-:-:S03]  /*0e90*/  FADD R25, R22, -R25 ;  /* 0x8000001916197221 */ /* 0x000fc60000000000 */
[----:B------:R-:W5:Y:S01]  /*0ea0*/  LDG.E R22, desc[UR6][R10.64+0x44] ;  /* 0x000044060a167981 */ /* 0x000f62000c1e1900 */
[----:B------:R-:W-:-:S03]  /*0eb0*/  FFMA R28, R25, R25, R26 ;  /* 0x00000019191c7223 */ /* 0x000fc6000000001a */
[----:B------:R-:W2:Y:S01]  /*0ec0*/  LDS R26, [R14+0x28] ;  /* 0x000028000e1a7984 */ /* 0x000ea20000000800 */
[----:B0-----:R-:W-:-:S03]  /*0ed0*/  FADD R23, R23, -R24 ;  /* 0x8000001817177221 */ /* 0x001fc60000000000 */
[----:B------:R-:W5:Y:S01]  /*0ee0*/  LDG.E R24, desc[UR6][R10.64+0x48] ;  /* 0x000048060a187981 */ /* 0x000f62000c1e1900 */
[----:B------:R-:W-:-:S03]  /*0ef0*/  FFMA R25, R23, R23, R28 ;  /* 0x0000001717197223 */ /* 0x000fc6000000001c */
[----:B------:R-:W5:Y:S04]  /*0f00*/  LDG.E R23, desc[UR6][R10.64+0x4c] ;  /* 0x00004c060a177981 */ /* 0x000f68000c1e1900 */
[----:B------:R-:W-:Y:S01]  /*0f10*/  LDS R28, [R14+0x30] ;  /* 0x000030000e1c7984 */ /* 0x000fe20000000800 */
[----:B--2---:R-:W-:-:S03]  /*0f20*/  FADD R26, R19, -R26 ;  /* 0x8000001a131a7221 */ /* 0x004fc60000000000 */
[----:B------:R-:W2:Y:S01]  /*0f30*/  LDG.E R19, desc[UR6][R10.64+0x50] ;  /* 0x000050060a137981 */ /* 0x000ea2000c1e1900 */
[----:B------:R-:W-:-:S03]  /*0f40*/  FFMA R27, R26, R26, R25 ;  /* 0x0000001a1a1b7223 */ /* 0x000fc60000000019 */
[----:B------:R-:W3:Y:S04]  /*0f50*/  LDS R25, [R14+0x2c] ;  /* 0x00002c000e197984 */ /* 0x000ee80000000800 */
[----:B------:R-:W5:Y:S01]  /*0f60*/  LDS R26, [R14+0x34] ;  /* 0x000034000e1a7984 */ /* 0x000f620000000800 */
[----:B---3--:R-:W-:-:S03]  /*0f70*/  FADD R20, R20, -R25 ;  /* 0x8000001914147221 */ /* 0x008fc60000000000 */
[----:B------:R-:W-:Y:S01]  /*0f80*/  LDS R25, [R14+0x3c] ;  /* 0x00003c000e197984 */ /* 0x000fe20000000800 */
[----:B------:R-:W-:Y:S01]  /*0f90*/  FFMA R20, R20, R20, R27 ;  /* 0x0000001414147223 */ /* 0x000fe2000000001b */
[----:B----4-:R-:W-:-:S04]  /*0fa0*/  FADD R21, R21, -R28 ;  /* 0x8000001c15157221 */ /* 0x010fc80000000000 */
[----:B------:R-:W-:Y:S02]  /*0fb0*/  FFMA R28, R21, R21, R20 ;  /* 0x00000015151c7223 */ /* 0x000fe40000000014 */
[----:B------:R-:W0:Y:S04]  /*0fc0*/  LDS R21, [R14+0x38] ;  /* 0x000038000e157984 */ /* 0x000e280000000800 */
[----:B------:R-:W3:Y:S01]  /*0fd0*/  LDG.E R20, desc[UR6][R10.64+0x54] ;  /* 0x000054060a147981 */ /* 0x000ee2000c1e1900 */
[----:B-----5:R-:W-:-:S03]  /*0fe0*/  FADD R17, R17, -R26 ;  /* 0x8000001a11117221 */ /* 0x020fc60000000000 */
[----:B------:R-:W1:Y:S01]  /*0ff0*/  LDS R26, [R14+0x40] ;  /* 0x000040000e1a7984 */ /* 0x000e620000000800 */
[----:B------:R-:W-:-:S03]  /*1000*/  FFMA R27, R17, R17, R28 ;  /* 0x00000011111b7223 */ /* 0x000fc6000000001c */
[----:B------:R-:W4:Y:S04]  /*1010*/  LDG.E R17, desc[UR6][R10.64+0x58] ;  /* 0x000058060a117981 */ /* 0x000f28000c1e1900 */
[----:B------:R-:W-:Y:S01]  /*1020*/  LDS R28, [R14+0x50] ;  /* 0x000050000e1c7984 */ /* 0x000fe20000000800 */
[----:B0-----:R-:W-:-:S03]  /*1030*/  FADD R18, R18, -R21 ;  /* 0x8000001512127221 */ /* 0x001fc60000000000 */
[----:B------:R-:W0:Y:S01]  /*1040*/  LDS R21, [R14+0x44] ;  /* 0x000044000e157984 */ /* 0x000e220000000800 */
[----:B------:R-:W-:-:S03]  /*1050*/  FADD R16, R16, -R25 ;  /* 0x8000001910107221 */ /* 0x000fc60000000000 */
[----:B------:R-:W5:Y:S01]  /*1060*/  LDS R25, [R14+0x48] ;  /* 0x000048000e197984 */ /* 0x000f620000000800 */
[----:B------:R-:W-:Y:S01]  /*1070*/  FFMA R27, R18, R18, R27 ;  /* 0x00000012121b7223 */ /* 0x000fe2000000001b */
[----:B-1----:R-:W-:Y:S02]  /*1080*/  FADD R26, R15, -R26 ;  /* 0x8000001a0f1a7221 */ /* 0x002fe40000000000 */
[----:B------:R-:W4:Y:S01]  /*1090*/  LDG.E R15, desc[UR6][R10.64+0x60] ;  /* 0x000060060a0f7981 */ /* 0x000f22000c1e1900 */
[----:B------:R-:W-:-:S03]  /*10a0*/  FFMA R27, R16, R16, R27 ;  /* 0x00000010101b7223 */ /* 0x000fc6000000001b */
[----:B------:R-:W4:Y:S01]  /*10b0*/  LDG.E R16, desc[UR6][R10.64+0x5c] ;  /* 0x00005c060a107981 */ /* 0x000f22000c1e1900 */
[----:B------:R-:W-:-:S03]  /*10c0*/  FFMA R18, R26, R26, R27 ;  /* 0x0000001a1a127223 */ /* 0x000fc6000000001b */
[----:B------:R-:W1:Y:S01]  /*10d0*/  LDS R26, [R14+0x4c] ;  /* 0x00004c000e1a7984 */ /* 0x000e620000000800 */
[----:B0-----:R-:W-:-:S03]  /*10e0*/  FADD R21, R22, -R21 ;  /* 0x8000001516157221 */ /* 0x001fc60000000000 */
[----:B------:R-:W4:Y:S01]  /*10f0*/  LDG.E R22, desc[UR6][R10.64+0x68] ;  /* 0x000068060a167981 */ /* 0x000f22000c1e1900 */
[----:B------:R-:W-:-:S03]  /*1100*/  FFMA R21, R21, R21, R18 ;  /* 0x0000001515157223 */ /* 0x000fc60000000012 */
[----:B------:R-:W4:Y:S01]  /*1110*/  LDG.E R18, desc[UR6][R10.64+0x64] ;  /* 0x000064060a127981 */ /* 0x000f22000c1e1900 */
[----:B-----5:R-:W-:-:S04]  /*1120*/  FADD R24, R24, -R25 ;  /* 0x8000001918187221 */ /* 0x020fc80000000000 */
[----:B------:R-:W-:Y:S02]  /*1130*/  FFMA R25, R24, R24, R21 ;  /* 0x0000001818197223 */ /* 0x000fe40000000015 */
[----:B------:R-:W5:Y:S04]  /*1140*/  LDG.E R21, desc[UR6][R10.64+0x6c] ;  /* 0x00006c060a157981 */ /* 0x000f68000c1e1900 */
[----:B------:R-:W5:Y:S01]  /*1150*/  LDG.E R24, desc[UR6][R10.64+0x70] ;  /* 0x000070060a187981 */ /* 0x000f62000c1e1900 */
[----:B-1----:R-:W-:-:S03]  /*1160*/  FADD R23, R23, -R26 ;  /* 0x8000001a17177221 */ /* 0x002fc60000000000 */
[----:B------:R-:W-:Y:S01]  /*1170*/  LDS R26, [R14+0x58] ;  /* 0x000058000e1a7984 */ /* 0x000fe20000000800 */
[----:B------:R-:W-:-:S03]  /*1180*/  FFMA R27, R23, R23, R25 ;  /* 0x00000017171b7223 */ /* 0x000fc60000000019 */
[----:B------:R-:W5:Y:S04]  /*1190*/  LDG.E R23, desc[UR6][R10.64+0x74] ;  /* 0x000074060a177981 */ /* 0x000f68000c1e1900 */
[----:B------:R-:W5:Y:S01]  /*11a0*/  LDG.E R25, desc[UR6][R10.64+0x7c] ;  /* 0x00007c060a197981 */ /* 0x000f62000c1e1900 */
[----:B--2---:R-:W-:-:S03]  /*11b0*/  FADD R28, R19, -R28 ;  /* 0x8000001c131c7221 */ /* 0x004fc60000000000 */
[----:B------:R0:W2:Y:S01]  /*11c0*/  LDG.E R19, desc[UR6][R10.64+0x78] ;  /* 0x000078060a137981 */ /* 0x0000a2000c1e1900 */
[----:B------:R-:W-:-:S03]  /*11d0*/  FFMA R29, R28, R28, R27 ;  /* 0x0000001c1c1d7223 */ /* 0x000fc6000000001b */
[----:B------:R-:W3:Y:S04]  /*11e0*/  LDS R27, [R14+0x54] ;  /* 0x000054000e1b7984 */ /* 0x000ee80000000800 */
[----:B0-----:R-:W-:Y:S04]  /*11f0*/  LDS R11, [R14+0x68] ;  /* 0x000068000e0b7984 */ /* 0x001fe80000000800 */
[----:B------:R-:W-:Y:S01]  /*1200*/  LDS R10, [R14+0x6c] ;  /* 0x00006c000e0a7984 */ /* 0x000fe20000000800 */
[----:B---3--:R-:W-:-:S03]  /*1210*/  FADD R20, R20, -R27 ;  /* 0x8000001b14147221 */ /* 0x008fc60000000000 */
[----:B------:R-:W-:Y:S01]  /*1220*/  LDS R27, [R14+0x5c] ;  /* 0x00005c000e1b7984 */ /* 0x000fe20000000800 */
[----:B------:R-:W-:-:S03]  /*1230*/  FFMA R28, R20, R20, R29 ;  /* 0x00000014141c7223 */ /* 0x000fc6000000001d */
[----:B------:R-:W0:Y:S01]  /*1240*/  LDS R20, [R14+0x60] ;  /* 0x000060000e147984 */ /* 0x000e220000000800 */
[----:B----4-:R-:W-:-:S04]  /*1250*/  FADD R17, R17, -R26 ;  /* 0x8000001a11117221 */ /* 0x010fc80000000000 */
[----:B------:R-:W-:Y:S02]  /*1260*/  FFMA R29, R17, R17, R28 ;  /* 0x00000011111d7223 */ /* 0x000fe4000000001c */
[----:B------:R-:W1:Y:S01]  /*1270*/  LDS R17, [R14+0x64] ;  /* 0x000064000e117984 */ /* 0x000e620000000800 */
[----:B0-----:R-:W-:-:S03]  /*1280*/  FADD R20, R15, -R20 ;  /* 0x800000140f147221 */ /* 0x001fc60000000000 */
[----:B------:R-:W0:Y:S01]  /*1290*/  LDS R15, [R14+0x70] ;  /* 0x000070000e0f7984 */ /* 0x000e220000000800 */
[----:B------:R-:W-:-:S04]  /*12a0*/  FADD R16, R16, -R27 ;  /* 0x8000001b10107221 */ /* 0x000fc80000000000 */
[----:B------:R-:W-:Y:S02]  /*12b0*/  FFMA R29, R16, R16, R29 ;  /* 0x00000010101d7223 */ /* 0x000fe4000000001d */
[----:B------:R-:W3:Y:S02]  /*12c0*/  LDS R16, [R14+0x74] ;  /* 0x000074000e107984 */ /* 0x000ee40000000800 */
[----:B------:R-:W-:Y:S02]  /*12d0*/  FFMA R26, R20, R20, R29 ;  /* 0x00000014141a7223 */ /* 0x000fe4000000001d */
[----:B------:R-:W4:Y:S01]  /*12e0*/  LDS R20, [R14+0x7c] ;  /* 0x00007c000e147984 */ /* 0x000f220000000800 */
[----:B-1----:R-:W-:-:S03]  /*12f0*/  FADD R17, R18, -R17 ;  /* 0x8000001112117221 */ /* 0x002fc60000000000 */
[----:B------:R-:W2:Y:S01]  /*1300*/  LDS R18, [R14+0x78] ;  /* 0x000078000e127984 */ /* 0x000ea20000000800 */
[----:B------:R-:W-:Y:S01]  /*1310*/  FADD R11, R22, -R11 ;  /* 0x8000000b160b7221 */ /* 0x000fe20000000000 */
[----:B------:R-:W-:-:S04]  /*1320*/  FFMA R26, R17, R17, R26 ;  /* 0x00000011111a7223 */ /* 0x000fc8000000001a */
[----:B------:R-:W-:Y:S01]  /*1330*/  FFMA R11, R11, R11, R26 ;  /* 0x0000000b0b0b7223 */ /* 0x000fe2000000001a */
[----:B-----5:R-:W-:-:S04]  /*1340*/  FADD R10, R21, -R10 ;  /* 0x8000000a150a7221 */ /* 0x020fc80000000000 */
[----:B------:R-:W-:Y:S01]  /*1350*/  FFMA R10, R10, R10, R11 ;  /* 0x0000000a0a0a7223 */ /* 0x000fe2000000000b */
[----:B0-----:R-:W-:-:S04]  /*1360*/  FADD R15, R24, -R15 ;  /* 0x8000000f180f7221 */ /* 0x001fc80000000000 */
[----:B------:R-:W-:Y:S01]  /*1370*/  FFMA R15, R15, R15, R10 ;  /* 0x0000000f0f0f7223 */ /* 0x000fe2000000000a */
[----:B------:R-:W-:Y:S02]  /*1380*/  LEA.HI R10, R8, 0x1, RZ, 0x1d ;  /* 0x00000001080a7811 */ /* 0x000fe400078fe8ff */
[----:B------:R-:W-:Y:S02]  /*1390*/  IADD3 R4, PT, PT, R4, 0x4, RZ ;  /* 0x0000000404047810 */ /* 0x000fe40007ffe0ff */
[----:B------:R-:W-:Y:S01]  /*13a0*/  LOP3.LUT R11, R10, 0x3ffffffc, RZ, 0xc0, !PT ;  /* 0x3ffffffc0a0b7812 */ /* 0x000fe200078ec0ff */
[----:B---3--:R-:W-:-:S03]  /*13b0*/  FADD R16, R23, -R16 ;  /* 0x8000001017107221 */ /* 0x008fc60000000000 */
[----:B------:R-:W-:Y:S01]  /*13c0*/  ISETP.NE.AND P0, PT, R4, R11, PT ;  /* 0x0000000b0400720c */ /* 0x000fe20003f05270 */
[----:B------:R-:W-:Y:S01]  /*13d0*/  FFMA R15, R16, R16, R15 ;  /* 0x00000010100f7223 */ /* 0x000fe2000000000f */
[----:B----4-:R-:W-:Y:S01]  /*13e0*/  FADD R20, R25, -R20 ;  /* 0x8000001419147221 */ /* 0x010fe20000000000 */
[----:B------:R-:W-:Y:S01]  /*13f0*/  IADD3 R9, PT, PT, R9, 0x20, RZ ;  /* 0x0000002009097810 */ /* 0x000fe20007ffe0ff */
[----:B--2---:R-:W-:-:S04]  /*1400*/  FADD R18, R19, -R18 ;  /* 0x8000001213127221 */ /* 0x004fc80000000000 */
[----:B------:R-:W-:-:S04]  /*1410*/  FFMA R15, R18, R18, R15 ;  /* 0x00000012120f7223 */ /* 0x000fc8000000000f */
[----:B------:R-:W-:Y:S01]  /*1420*/  FFMA R15, R20, R20, R15 ;  /* 0x00000014140f7223 */ /* 0x000fe2000000000f */
[----:B------:R-:W-:Y:S06]  /*1430*/  @P0 BRA `(.L_x_19) ;  /* 0xfffffff400dc0947 */ /* 0x000fec000383ffff */
.L_x_18:
[----:B------:R-:W-:Y:S01]  /*1440*/  LOP3.LUT R4, R8, 0x8, RZ, 0xc0, !PT ;  /* 0x0000000808047812 */ /* 0x000fe200078ec0ff */
[----:B------:R-:W-:Y:S06]  /*1450*/  @!P1 BRA `(.L_x_20) ;  /* 0x0000000400a49947 */ /* 0x000fec0003800000 */
[----:B------:R-:W-:Y:S02]  /*1460*/  LOP3.LUT P0, RZ, R8, 0x18, RZ, 0xc0, !PT ;  /* 0x0000001808ff7812 */ /* 0x000fe4000780c0ff */
[----:B------:R-:W-:-:S11]  /*1470*/  ISETP.NE.AND P1, PT, R4, RZ, PT ;  /* 0x000000ff0400720c */ /* 0x000fd60003f25270 */
[----:B------:R-:W-:Y:S05]  /*1480*/  @!P0 BRA `(.L_x_21) ;  /* 0x00000004000c8947 */ /* 0x000fea0003800000 */
[----:B------:R-:W-:-:S05]  /*1490*/  IMAD.WIDE.U32 R10, R9, 0x4, R2 ;  /* 0x00000004090a7825 */ /* 0x000fca00078e0002 */
[----:B------:R-:W2:Y:S04]  /*14a0*/  LDG.E R24, desc[UR6][R10.64] ;  /* 0x000000060a187981 */ /* 0x000ea8000c1e1900 */
[----:B------:R-:W3:Y:S04]  /*14b0*/  LDG.E R26, desc[UR6][R10.64+0x4] ;  /* 0x000004060a1a7981 */ /* 0x000ee8000c1e1900 */
[----:B------:R-:W4:Y:S04]  /*14c0*/  LDG.E R22, desc[UR6][R10.64+0x8] ;  /* 0x000008060a167981 */ /* 0x000f28000c1e1900 */
[----:B------:R-:W5:Y:S04]  /*14d0*/  LDG.E R21, desc[UR6][R10.64+0xc] ;  /* 0x00000c060a157981 */ /* 0x000f68000c1e1900 */
[----:B------:R-:W5:Y:S01]  /*14e0*/  LDG.E R20, desc[UR6][R10.64+0x10] ;  /* 0x000010060a147981 */ /* 0x000f62000c1e1900 */
[----:B------:R-:W-:-:S03]  /*14f0*/  LEA R14, R9, R0, 0x2 ;  /* 0x00000000090e7211 */ /* 0x000fc600078e10ff */
[----:B------:R-:W5:Y:S04]  /*1500*/  LDG.E R16, desc[UR6][R10.64+0x14] ;  /* 0x000014060a107981 */ /* 0x000f68000c1e1900 */
[----:B------:R-:W2:Y:S04]  /*1510*/  LDS R25, [R14] ;  /* 0x000000000e197984 */ /* 0x000ea80000000800 */
[----:B------:R-:W3:Y:S04]  /*1520*/  LDS R19, [R14+0x4] ;  /* 0x000004000e137984 */ /* 0x000ee80000000800 */
[----:B------:R-:W5:Y:S04]  /*1530*/  LDG.E R17, desc[UR6][R10.64+0x18] ;  /* 0x000018060a117981 */ /* 0x000f68000c1e1900 */
[----:B------:R-:W4:Y:S04]  /*1540*/  LDS R23, [R14+0x8] ;  /* 0x000008000e177984 */ /* 0x000f280000000800 */
[----:B------:R-:W5:Y:S01]  /*1550*/  LDG.E R18, desc[UR6][R10.64+0x1c] ;  /* 0x00001c060a127981 */ /* 0x000f62000c1e1900 */
[----:B--2---:R-:W-:-:S03]  /*1560*/  FADD R24, R24, -R25 ;  /* 0x8000001918187221 */ /* 0x004fc60000000000 */
[----:B------:R-:W-:Y:S01]  /*1570*/  LDS R25, [R14+0x10] ;  /* 0x000010000e197984 */ /* 0x000fe20000000800 */
[----:B------:R-:W-:-:S03]  /*1580*/  FFMA R28, R24, R24, R15 ;  /* 0x00000018181c7223 */ /* 0x000fc6000000000f */
[----:B------:R-:W5:Y:S04]  /*1590*/  LDS R24, [R14+0xc] ;  /* 0x00000c000e187984 */ /* 0x000f680000000800 */
[----:B------:R-:W2:Y:S01]  /*15a0*/  LDG.E R15, desc[UR6][R10.64+0x20] ;  /* 0x000020060a0f7981 */ /* 0x000ea2000c1e1900 */
[----:B---3--:R-:W-:Y:S01]  /*15b0*/  FADD R19, R26, -R19 ;  /* 0x800000131a137221 */ /* 0x008fe20000000000 */
[----:B----4-:R-:W-:Y:S02]  /*15c0*/  FADD R22, R22, -R23 ;  /* 0x8000001716167221 */ /* 0x010fe40000000000 */
[----:B------:R-:W3:Y:S01]  /*15d0*/  LDG.E R23, desc[UR6][R10.64+0x28] ;  /* 0x000028060a177981 */ /* 0x000ee2000c1e1900 */
[----:B------:R-:W-:-:S03]  /*15e0*/  FFMA R27, R19, R19, R28 ;  /* 0x00000013131b7223 */ /* 0x000fc6000000001c */
[----:B------:R-:W4:Y:S01]  /*15f0*/  LDG.E R19, desc[UR6][R10.64+0x24] ;  /* 0x000024060a137981 */ /* 0x000f22000c1e1900 */
[----:B------:R-:W-:-:S03]  /*1600*/  FFMA R26, R22, R22, R27 ;  /* 0x00000016161a7223 */ /* 0x000fc6000000001b */
[----:B------:R-:W3:Y:S01]  /*1610*/  LDG.E R22, desc[UR6][R10.64+0x2c] ;  /* 0x00002c060a167981 */ /* 0x000ee2000c1e1900 */
[----:B-----5:R-:W-:-:S03]  /*1620*/  FADD R21, R21, -R24 ;  /* 0x8000001815157221 */ /* 0x020fc60000000000 */
[----:B------:R-:W5:Y:S01]  /*1630*/  LDG.E R24, desc[UR6][R10.64+0x30] ;  /* 0x000030060a187981 */ /* 0x000f62000c1e1900 */
[----:B------:R-:W-:-:S03]  /*1640*/  FFMA R27, R21, R21, R26 ;  /* 0x00000015151b7223 */ /* 0x000fc6000000001a */
[----:B------:R-:W5:Y:S01]  /*1650*/  LDG.E R21, desc[UR6][R10.64+0x34] ;  /* 0x000034060a157981 */ /* 0x000f62000c1e1900 */
[----:B------:R-:W-:-:S03]  /*1660*/  FADD R26, R20, -R25 ;  /* 0x80000019141a7221 */ /* 0x000fc60000000000 */
[----:B------:R-:W5:Y:S04]  /*1670*/  LDG.E R20, desc[UR6][R10.64+0x38] ;  /* 0x000038060a147981 */ /* 0x000f68000c1e1900 */
[----:B------:R0:W5:Y:S01]  /*1680*/  LDG.E R25, desc[UR6][R10.64+0x3c] ;  /* 0x00003c060a197981 */ /* 0x000162000c1e1900 */
[----:B------:R-:W-:-:S03]  /*1690*/  FFMA R29, R26, R26, R27 ;  /* 0x0000001a1a1d7223 */ /* 0x000fc6000000001b */
[----:B------:R-:W1:Y:S04]  /*16a0*/  LDS R27, [R14+0x14] ;  /* 0x000014000e1b7984 */ /* 0x000e680000000800 */
[----:B------:R-:W1:Y:S04]  /*16b0*/  LDS R26, [R14+0x18] ;  /* 0x000018000e1a7984 */ /* 0x000e680000000800 */
[----:B0-----:R-:W-:Y:S04]  /*16c0*/  LDS R10, [R14+0x28] ;  /* 0x000028000e0a7984 */ /* 0x001fe80000000800 */
[----:B------:R-:W-:Y:S01]  /*16d0*/  LDS R11, [R14+0x2c] ;  /* 0x00002c000e0b7984 */ /* 0x000fe20000000800 */
[----:B-1----:R-:W-:-:S03]  /*16e0*/  FADD R16, R16, -R27 ;  /* 0x8000001b10107221 */ /* 0x002fc60000000000 */
[----:B------:R-:W0:Y:S01]  /*16f0*/  LDS R27, [R14+0x1c] ;  /* 0x00001c000e1b7984 */ /* 0x000e220000000800 */
[----:B------:R-:W-:-:S03]  /*1700*/  FFMA R28, R16, R16, R29 ;  /* 0x00000010101c7223 */ /* 0x000fc6000000001d */
[----:B------:R-:W2:Y:S01]  /*1710*/  LDS R16, [R14+0x20] ;  /* 0x000020000e107984 */ /* 0x000ea20000000800 */
[----:B------:R-:W-:-:S03]  /*1720*/  FADD R17, R17, -R26 ;  /* 0x8000001a11117221 */ /* 0x000fc60000000000 */
[----:B------:R-:W4:Y:S01]  /*1730*/  LDS R26, [R14+0x24] ;  /* 0x000024000e1a7984 */ /* 0x000f220000000800 */
[----:B------:R-:W-:Y:S01]  /*1740*/  FFMA R17, R17, R17, R28 ;  /* 0x0000001111117223 */ /* 0x000fe2000000001c */
[----:B0-----:R-:W-:-:S04]  /*1750*/  FADD R18, R18, -R27 ;  /* 0x8000001b12127221 */ /* 0x001fc80000000000 */
[----:B------:R-:W-:Y:S02]  /*1760*/  FFMA R17, R18, R18, R17 ;  /* 0x0000001212117223 */ /* 0x000fe40000000011 */
[----:B------:R-:W-:Y:S01]  /*1770*/  LDS R18, [R14+0x3c] ;  /* 0x00003c000e127984 */ /* 0x000fe20000000800 */
[----:B------:R-:W-:Y:S01]  /*1780*/  IADD3 R9, PT, PT, R9, 0x10, RZ ;  /* 0x0000001009097810 */ /* 0x000fe20007ffe0ff */
[----:B--2---:R-:W-:Y:S02]  /*1790*/  FADD R16, R15, -R16 ;  /* 0x800000100f107221 */ /* 0x004fe40000000000 */
[----:B------:R-:W5:Y:S02]  /*17a0*/  LDS R15, [R14+0x30] ;  /* 0x000030000e0f7984 */ /* 0x000f640000000800 */
[----:B------:R-:W-:Y:S02]  /*17b0*/  FFMA R28, R16, R16, R17 ;  /* 0x00000010101c7223 */ /* 0x000fe40000000011 */
[----:B------:R-:W0:Y:S04]  /*17c0*/  LDS R16, [R14+0x34] ;  /* 0x000034000e107984 */ /* 0x000e280000000800 */
[----:B------:R-:W1:Y:S01]  /*17d0*/  LDS R17, [R14+0x38] ;  /* 0x000038000e117984 */ /* 0x000e620000000800 */
[----:B----4-:R-:W-:Y:S01]  /*17e0*/  FADD R19, R19, -R26 ;  /* 0x8000001a13137221 */ /* 0x010fe20000000000 */
[----:B---3--:R-:W-:-:S03]  /*17f0*/  FADD R10, R23, -R10 ;  /* 0x8000000a170a7221 */ /* 0x008fc60000000000 */
[----:B------:R-:W-:Y:S01]  /*1800*/  FFMA R19, R19, R19, R28 ;  /* 0x0000001313137223 */ /* 0x000fe2000000001c */
[----:B------:R-:W-:-:S03]  /*1810*/  FADD R11, R22, -R11 ;  /* 0x8000000b160b7221 */ /* 0x000fc60000000000 */
[----:B------:R-:W-:-:S04]  /*1820*/  FFMA R10, R10, R10, R19 ;  /* 0x0000000a0a0a7223 */ /* 0x000fc80000000013 */
[----:B------:R-:W-:Y:S01]  /*1830*/  FFMA R10, R11, R11, R10 ;  /* 0x0000000b0b0a7223 */ /* 0x000fe2000000000a */
[----:B-----5:R-:W-:-:S04]  /*1840*/  FADD R15, R24, -R15 ;  /* 0x8000000f180f7221 */ /* 0x020fc80000000000 */
[----:B------:R-:W-:Y:S01]  /*1850*/  FFMA R15, R15, R15, R10 ;  /* 0x0000000f0f0f7223 */ /* 0x000fe2000000000a */
[----:B0-----:R-:W-:Y:S01]  /*1860*/  FADD R16, R21, -R16 ;  /* 0x8000001015107221 */ /* 0x001fe20000000000 */
[----:B-1----:R-:W-:-:S03]  /*1870*/  FADD R17, R20, -R17 ;  /* 0x8000001114117221 */ /* 0x002fc60000000000 */
[----:B------:R-:W-:Y:S01]  /*1880*/  FFMA R16, R16, R16, R15 ;  /* 0x0000001010107223 */ /* 0x000fe2000000000f */
[----:B------:R-:W-:-:S03]  /*1890*/  FADD R18, R25, -R18 ;  /* 0x8000001219127221 */ /* 0x000fc60000000000 */
[----:B------:R-:W-:-:S04]  /*18a0*/  FFMA R15, R17, R17, R16 ;  /* 0x00000011110f7223 */ /* 0x000fc80000000010 */
[----:B------:R-:W-:-:S07]  /*18b0*/  FFMA R15, R18, R18, R15 ;  /* 0x00000012120f7223 */ /* 0x000fce000000000f */
.L_x_21:
[----:B------:R-:W-:Y:S05]  /*18c0*/  @P1 BRA `(.L_x_20) ;  /* 0x0000000000881947 */ /* 0x000fea0003800000 */
        /* <DEDUP_REMOVED lines=8> */
[----:B------:R0:W5:Y:S01]  /*1950*/  LDG.E R21, desc[UR6][R10.64+0x1c] ;  /* 0x00001c060a157981 */ /* 0x000162000c1e1900 */
[----:B------:R-:W-:-:S05]  /*1960*/  LEA R26, R9, R0, 0x2 ;  /* 0x00000000091a7211 */ /* 0x000fca00078e10ff */
[----:B------:R-:W2:Y:S04]  /*1970*/  LDS R27, [R26] ;  /* 0x000000001a1b7984 */ /* 0x000ea80000000800 */
[----:B------:R-:W3:Y:S04]  /*1980*/  LDS R25, [R26+0x4] ;  /* 0x000004001a197984 */ /* 0x000ee80000000800 */
[----:B------:R-:W4:Y:S04]  /*1990*/  LDS R23, [R26+0x8] ;  /* 0x000008001a177984 */ /* 0x000f280000000800 */
[----:B------:R-:W5:Y:S04]  /*19a0*/  LDS R9, [R26+0xc] ;  /* 0x00000c001a097984 */ /* 0x000f680000000800 */
[----:B------:R-:W1:Y:S04]  /*19b0*/  LDS R22, [R26+0x10] ;  /* 0x000010001a167984 */ /* 0x000e680000000800 */
[----:B0-----:R-:W0:Y:S01]  /*19c0*/  LDS R10, [R26+0x1c] ;  /* 0x00001c001a0a7984 */ /* 0x001e220000000800 */
[----:B--2---:R-:W-:-:S03]  /*19d0*/  FADD R28, R24, -R27 ;  /* 0x8000001b181c7221 */ /* 0x004fc60000000000 */
[----:B------:R-:W2:Y:S01]  /*19e0*/  LDS R24, [R26+0x14] ;  /* 0x000014001a187984 */ /* 0x000ea20000000800 */
[----:B------:R-:W-:Y:S01]  /*19f0*/  FFMA R27, R28, R28, R15 ;  /* 0x0000001c1c1b7223 */ /* 0x000fe2000000000f */
[----:B---3--:R-:W-:Y:S02]  /*1a00*/  FADD R18, R18, -R25 ;  /* 0x8000001912127221 */ /* 0x008fe40000000000 */
[----:B------:R-:W3:Y:S01]  /*1a10*/  LDS R15, [R26+0x18] ;  /* 0x000018001a0f7984 */ /* 0x000ee20000000800 */
[----:B----4-:R-:W-:Y:S01]  /*1a20*/  FADD R14, R14, -R23 ;  /* 0x800000170e0e7221 */ /* 0x010fe20000000000 */
[----:B------:R-:W-:Y:S01]  /*1a30*/  FFMA R27, R18, R18, R27 ;  /* 0x00000012121b7223 */ /* 0x000fe2000000001b */
[----:B-----5:R-:W-:-:S03]  /*1a40*/  FADD R9, R20, -R9 ;  /* 0x8000000914097221 */ /* 0x020fc60000000000 */
[----:B------:R-:W-:Y:S01]  /*1a50*/  FFMA R14, R14, R14, R27 ;  /* 0x0000000e0e0e7223 */ /* 0x000fe2000000001b */
[----:B-1----:R-:W-:-:S03]  /*1a60*/  FADD R19, R19, -R22 ;  /* 0x8000001613137221 */ /* 0x002fc60000000000 */
[----:B------:R-:W-:-:S04]  /*1a70*/  FFMA R14, R9, R9, R14 ;  /* 0x00000009090e7223 */ /* 0x000fc8000000000e */
[----:B------:R-:W-:Y:S01]  /*1a80*/  FFMA R14, R19, R19, R14 ;  /* 0x00000013130e7223 */ /* 0x000fe2000000000e */
[----:B0-----:R-:W-:Y:S01]  /*1a90*/  FADD R10, R21, -R10 ;  /* 0x8000000a150a7221 */ /* 0x001fe20000000000 */
[----:B--2---:R-:W-:-:S04]  /*1aa0*/  FADD R17, R17, -R24 ;  /* 0x8000001811117221 */ /* 0x004fc80000000000 */
[----:B------:R-:W-:Y:S01]  /*1ab0*/  FFMA R14, R17, R17, R14 ;  /* 0x00000011110e7223 */ /* 0x000fe2000000000e */
[----:B---3--:R-:W-:-:S04]  /*1ac0*/  FADD R15, R16, -R15 ;  /* 0x8000000f100f7221 */ /* 0x008fc80000000000 */
[----:B------:R-:W-:-:S04]  /*1ad0*/  FFMA R15, R15, R15, R14 ;  /* 0x0000000f0f0f7223 */ /* 0x000fc8000000000e */
[----:B------:R-:W-:-:S07]  /*1ae0*/  FFMA R15, R10, R10, R15 ;  /* 0x0000000a0a0f7223 */ /* 0x000fce000000000f */
.L_x_20:
[----:B------:R-:W-:-:S04]  /*1af0*/  LOP3.LUT R9, R8, 0xfffffff8, RZ, 0xc0, !PT ;  /* 0xfffffff808097812 */ /* 0x000fc800078ec0ff */
[----:B------:R-:W-:-:S04]  /*1b00*/  IADD3 R10, PT, PT, R9, 0x8, RZ ;  /* 0x00000008090a7810 */ /* 0x000fc80007ffe0ff */
[----:B------:R-:W-:-:S13]  /*1b10*/  ISETP.GE.AND P0, PT, R10, R13, PT ;  /* 0x0000000d0a00720c */ /* 0x000fda0003f06270 */
[----:B------:R-:W-:Y:S05]  /*1b20*/  @P0 BRA `(.L_x_22) ;  /* 0x00000008008c0947 */ /* 0x000fea0003800000 */
[----:B------:R-:W0:Y:S02]  /*1b30*/  LDC R14, c[0x0][0x3bc] ;  /* 0x0000ef00ff0e7b82 */ /* 0x000e240000000800 */
[----:B0-----:R-:W-:Y:S02]  /*1b40*/  IADD3 R9, PT, PT, -R9, -0x9, R14 ;  /* 0xfffffff709097810 */ /* 0x001fe40007ffe10e */
[----:B------:R-:W-:Y:S02]  /*1b50*/  LOP3.LUT R16, R14, 0x7, RZ, 0xc0, !PT ;  /* 0x000000070e107812 */ /* 0x000fe400078ec0ff */
[----:B------:R-:W-:Y:S02]  /*1b60*/  ISETP.GE.U32.AND P0, PT, R9, 0xf, PT ;  /* 0x0000000f0900780c */ /* 0x000fe40003f06070 */
[----:B------:R-:W-:Y:S02]  /*1b70*/  ISETP.NE.AND P1, PT, R16, RZ, PT ;  /* 0x000000ff1000720c */ /* 0x000fe40003f25270 */
[----:B------:R-:W-:-:S09]  /*1b80*/  MOV R9, R10 ;  /* 0x0000000a00097202 */ /* 0x000fd20000000f00 */
[----:B------:R-:W-:Y:S05]  /*1b90*/  @!P0 BRA `(.L_x_23) ;  /* 0x0000000400208947 */ /* 0x000fea0003800000 */
[----:B------:R-:W-:Y:S01]  /*1ba0*/  HFMA2 R17, -RZ, RZ, 0, 0 ;  /* 0x00000000ff117431 */ /* 0x000fe200000001ff */
[----:B------:R-:W-:-:S07]  /*1bb0*/  MOV R9, R10 ;  /* 0x0000000a00097202 */ /* 0x000fce0000000f00 */
.L_x_24:
        /* <DEDUP_REMOVED lines=9> */
[----:B------:R-:W5:Y:S04]  /*1c50*/  LDG.E R20, desc[UR6][R10.64+0x18] ;  /* 0x000018060a147981 */ /* 0x000f68000c1e1900 */
[----:B------:R-:W4:Y:S04]  /*1c60*/  LDS R27, [R18+0x8] ;  /* 0x00000800121b7984 */ /* 0x000f280000000800 */
[----:B------:R-:W-:Y:S04]  /*1c70*/  LDS R28, [R18+0x24] ;  /* 0x00002400121c7984 */ /* 0x000fe80000000800 */
[----:B------:R-:W-:Y:S01]  /*1c80*/  LDS R29, [R18+0x28] ;  /* 0x00002800121d7984 */ /* 0x000fe20000000800 */
[----:B--2---:R-:W-:-:S03]  /*1c90*/  FADD R26, R19, -R26 ;  /* 0x8000001a131a7221 */ /* 0x004fc60000000000 */
[----:B------:R-:W2:Y:S01]  /*1ca0*/  LDG.E R19, desc[UR6][R10.64+0x1c] ;  /* 0x00001c060a137981 */ /* 0x000ea2000c1e1900 */
[----:B------:R-:W-:-:S03]  /*1cb0*/  FFMA R15, R26, R26, R15 ;  /* 0x0000001a1a0f7223 */ /* 0x000fc6000000000f */
[----:B------:R-:W3:Y:S01]  /*1cc0*/  LDS R26, [R18+0x4] ;  /* 0x00000400121a7984 */ /* 0x000ee20000000800 */
[----:B----4-:R-:W-:Y:S01]  /*1cd0*/  FADD R24, R24, -R27 ;  /* 0x8000001b18187221 */ /* 0x010fe20000000000 */
[----:B---3--:R-:W-:-:S04]  /*1ce0*/  FADD R26, R25, -R26 ;  /* 0x8000001a191a7221 */ /* 0x008fc80000000000 */
[----:B------:R-:W-:Y:S02]  /*1cf0*/  FFMA R25, R26, R26, R15 ;  /* 0x0000001a1a197223 */ /* 0x000fe4000000000f */
[----:B------:R-:W5:Y:S02]  /*1d00*/  LDS R26, [R18+0xc] ;  /* 0x00000c00121a7984 */ /* 0x000f640000000800 */
[----:B------:R-:W-:Y:S02]  /*1d10*/  FFMA R27, R24, R24, R25 ;  /* 0x00000018181b7223 */ /* 0x000fe40000000019 */
[----:B------:R-:W0:Y:S04]  /*1d20*/  LDS R25, [R18+0x10] ;  /* 0x0000100012197984 */ /* 0x000e280000000800 */
[----:B------:R-:W3:Y:S04]  /*1d30*/  LDG.E R15, desc[UR6][R10.64+0x20] ;  /* 0x000020060a0f7981 */ /* 0x000ee8000c1e1900 */
[----:B------:R-:W1:Y:S01]  /*1d40*/  LDS R24, [R18+0x14] ;  /* 0x0000140012187984 */ /* 0x000e620000000800 */
[----:B-----5:R-:W-:-:S03]  /*1d50*/  FADD R26, R23, -R26 ;  /* 0x8000001a171a7221 */ /* 0x020fc60000000000 */
[----:B------:R-:W4:Y:S01]  /*1d60*/  LDG.E R23, desc[UR6][R10.64+0x24] ;  /* 0x000024060a177981 */ /* 0x000f22000c1e1900 */
[----:B0-----:R-:W-:-:S03]  /*1d70*/  FADD R22, R22, -R25 ;  /* 0x8000001916167221 */ /* 0x001fc60000000000 */
[----:B------:R-:W0:Y:S01]  /*1d80*/  LDS R25, [R18+0x18] ;  /* 0x0000180012197984 */ /* 0x000e220000000800 */
[----:B------:R-:W-:-:S03]  /*1d90*/  FFMA R27, R26, R26, R27 ;  /* 0x0000001a1a1b7223 */ /* 0x000fc6000000001b */
[----:B------:R-:W2:Y:S01]  /*1da0*/  LDS R26, [R18+0x1c] ;  /* 0x00001c00121a7984 */ /* 0x000ea20000000800 */
[----:B------:R-:W-:-:S03]  /*1db0*/  FFMA R27, R22, R22, R27 ;  /* 0x00000016161b7223 */ /* 0x000fc6000000001b */
[----:B------:R-:W5:Y:S01]  /*1dc0*/  LDG.E R22, desc[UR6][R10.64+0x28] ;  /* 0x000028060a167981 */ /* 0x000f62000c1e1900 */
[----:B-1----:R-:W-:-:S03]  /*1dd0*/  FADD R24, R21, -R24 ;  /* 0x8000001815187221 */ /* 0x002fc60000000000 */
[----:B------:R-:W5:Y:S01]  /*1de0*/  LDG.E R21, desc[UR6][R10.64+0x2c] ;  /* 0x00002c060a157981 */ /* 0x000f62000c1e1900 */
[----:B------:R-:W-:-:S03]  /*1df0*/  FFMA R27, R24, R24, R27 ;  /* 0x00000018181b7223 */ /* 0x000fc6000000001b */
[----:B------:R-:W5:Y:S01]  /*1e00*/  LDG.E R24, desc[UR6][R10.64+0x30] ;  /* 0x000030060a187981 */ /* 0x000f62000c1e1900 */
[----:B0-----:R-:W-:-:S03]  /*1e10*/  FADD R20, R20, -R25 ;  /* 0x8000001914147221 */ /* 0x001fc60000000000 */
[----:B------:R-:W5:Y:S01]  /*1e20*/  LDG.E R25, desc[UR6][R10.64+0x3c] ;  /* 0x00003c060a197981 */ /* 0x000f62000c1e1900 */
[----:B------:R-:W-:-:S03]  /*1e30*/  FFMA R27, R20, R20, R27 ;  /* 0x00000014141b7223 */ /* 0x000fc6000000001b */
        /* <DEDUP_REMOVED lines=12> */
[----:B------:R-:W-:Y:S01]  /*1f00*/  FFMA R27, R28, R28, R27 ;  /* 0x0000001c1c1b7223 */ /* 0x000fe2000000001b */
[----:B-----5:R-:W-:-:S04]  /*1f10*/  FADD R22, R22, -R29 ;  /* 0x8000001d16167221 */ /* 0x020fc80000000000 */
[----:B------:R-:W-:Y:S02]  /*1f20*/  FFMA R27, R22, R22, R27 ;  /* 0x00000016161b7223 */ /* 0x000fe4000000001b */
[----:B------:R-:W1:Y:S01]  /*1f30*/  LDS R22, [R18+0x3c] ;  /* 0x00003c0012167984 */ /* 0x000e620000000800 */
[----:B0-----:R-:W-:Y:S01]  /*1f40*/  FADD R26, R21, -R26 ;  /* 0x8000001a151a7221 */ /* 0x001fe20000000000 */
[----:B------:R-:W-:Y:S01]  /*1f50*/  IADD3 R17, PT, PT, R17, 0x10, RZ ;  /* 0x0000001011117810 */ /* 0x000fe20007ffe0ff */
[----:B------:R-:W-:Y:S02]  /*1f60*/  FADD R24, R24, -R15 ;  /* 0x8000000f18187221 */ /* 0x000fe40000000000 */
[----:B------:R-:W-:Y:S01]  /*1f70*/  FFMA R27, R26, R26, R27 ;  /* 0x0000001a1a1b7223 */ /* 0x000fe2000000001b */
[----:B------:R-:W-:-:S03]  /*1f80*/  ISETP.NE.AND P0, PT, R17, RZ, PT ;  /* 0x000000ff1100720c */ /* 0x000fc60003f05270 */
[----:B------:R-:W-:Y:S01]  /*1f90*/  FFMA R27, R24, R24, R27 ;  /* 0x00000018181b7223 */ /* 0x000fe2000000001b */
[----:B------:R-:W-:Y:S01]  /*1fa0*/  IADD3 R9, PT, PT, R9, 0x10, RZ ;  /* 0x0000001009097810 */ /* 0x000fe20007ffe0ff */
[----:B------:R-:W-:-:S04]  /*1fb0*/  FADD R20, R20, -R11 ;  /* 0x8000000b14147221 */ /* 0x000fc80000000000 */
[----:B------:R-:W-:Y:S01]  /*1fc0*/  FFMA R27, R20, R20, R27 ;  /* 0x00000014141b7223 */ /* 0x000fe2000000001b */
[----:B-1----:R-:W-:Y:S01]  /*1fd0*/  FADD R22, R25, -R22 ;  /* 0x8000001619167221 */ /* 0x002fe20000000000 */
[----:B--2---:R-:W-:-:S04]  /*1fe0*/  FADD R10, R19, -R10 ;  /* 0x8000000a130a7221 */ /* 0x004fc80000000000 */
[----:B------:R-:W-:-:S04]  /*1ff0*/  FFMA R27, R10, R10, R27 ;  /* 0x0000000a0a1b7223 */ /* 0x000fc8000000001b */
[----:B------:R-:W-:Y:S01]  /*2000*/  FFMA R15, R22, R22, R27 ;  /* 0x00000016160f7223 */ /* 0x000fe2000000001b */
[----:B------:R-:W-:Y:S06]  /*2010*/  @P0 BRA `(.L_x_24) ;  /* 0xfffffff800e80947 */ /* 0x000fec000383ffff */
.L_x_23:
[----:B------:R-:W-:Y:S05]  /*2020*/  @!P1 BRA `(.L_x_22) ;  /* 0x00000004004c9947 */ /* 0x000fea0003800000 */
[----:B------:R-:W-:Y:S02]  /*2030*/  LOP3.LUT R11, R14, 0x8, RZ, 0x3c, !PT ;  /* 0x000000080e0b7812 */ /* 0x000fe400078e3cff */
[----:B------:R-:W-:Y:S02]  /*2040*/  IADD3 R16, PT, PT, R16, -0x1, RZ ;  /* 0xffffffff10107810 */ /* 0x000fe40007ffe0ff */
[----:B------:R-:W-:Y:S02]  /*2050*/  IADD3 R11, PT, PT, R11, -R4, RZ ;  /* 0x800000040b0b7210 */ /* 0x000fe40007ffe0ff */
[----:B------:R-:W-:Y:S02]  /*2060*/  LOP3.LUT R14, R14, 0x3, RZ, 0xc0, !PT ;  /* 0x000000030e0e7812 */ /* 0x000fe400078ec0ff */
[----:B------:R-:W-:Y:S02]  /*2070*/  LOP3.LUT R11, R11, 0xf, RZ, 0xc0, !PT ;  /* 0x0000000f0b0b7812 */ /* 0x000fe400078ec0ff */
[----:B------:R-:W-:-:S02]  /*2080*/  ISETP.GE.U32.AND P1, PT, R16, 0x3, PT ;  /* 0x000000031000780c */ /* 0x000fc40003f26070 */
[----:B------:R-:W-:Y:S02]  /*2090*/  IADD3 R11, PT, PT, R11, -0x1, RZ ;  /* 0xffffffff0b0b7810 */ /* 0x000fe40007ffe0ff */
[----:B------:R-:W-:Y:S02]  /*20a0*/  ISETP.NE.AND P2, PT, R14, RZ, PT ;  /* 0x000000ff0e00720c */ /* 0x000fe40003f45270 */
[----:B------:R-:W-:-:S13]  /*20b0*/  ISETP.GE.U32.AND P0, PT, R11, 0x7, PT ;  /* 0x000000070b00780c */ /* 0x000fda0003f06070 */
[----:B------:R-:W-:Y:S05]  /*20c0*/  @!P0 BRA `(.L_x_25) ;  /* 0x00000000008c8947 */ /* 0x000fea0003800000 */
        /* <DEDUP_REMOVED lines=9> */
[----:B------:R-:W-:-:S02]  /*2160*/  LEA R24, R9, R0, 0x2 ;  /* 0x0000000009187211 */ /* 0x000fc400078e10ff */
[----:B------:R-:W-:-:S03]  /*2170*/  IADD3 R9, PT, PT, R9, 0x8, RZ ;  /* 0x0000000809097810 */ /* 0x000fc60007ffe0ff */
[----:B------:R-:W2:Y:S04]  /*2180*/  LDS R26, [R24] ;  /* 0x00000000181a7984 */ /* 0x000ea80000000800 */
[----:B------:R-:W3:Y:S04]  /*2190*/  LDS R28, [R24+0x4] ;  /* 0x00000400181c7984 */ /* 0x000ee80000000800 */
[----:B------:R-:W4:Y:S04]  /*21a0*/  LDS R21, [R24+0x8] ;  /* 0x0000080018157984 */ /* 0x000f280000000800 */
[----:B------:R-:W5:Y:S04]  /*21b0*/  LDS R22, [R24+0xc] ;  /* 0x00000c0018167984 */ /* 0x000f680000000800 */
[----:B0-----:R-:W0:Y:S01]  /*21c0*/  LDS R11, [R24+0x18] ;  /* 0x00001800180b7984 */ /* 0x001e220000000800 */
[----:B--2---:R-:W-:-:S03]  /*21d0*/  FADD R26, R25, -R26 ;  /* 0x8000001a191a7221 */ /* 0x004fc60000000000 */
[----:B------:R-:W1:Y:S01]  /*21e0*/  LDS R25, [R24+0x10] ;  /* 0x0000100018197984 */ /* 0x000e620000000800 */
[----:B------:R-:W-:Y:S01]  /*21f0*/  FFMA R27, R26, R26, R15 ;  /* 0x0000001a1a1b7223 */ /* 0x000fe2000000000f */
[----:B---3--:R-:W-:Y:S02]  /*2200*/  FADD R28, R23, -R28 ;  /* 0x8000001c171c7221 */ /* 0x008fe40000000000 */
[----:B------:R-:W2:Y:S01]  /*2210*/  LDS R26, [R24+0x14] ;  /* 0x00001400181a7984 */ /* 0x000ea20000000800 */
[----:B----4-:R-:W-:Y:S01]  /*2220*/  FADD R16, R16, -R21 ;  /* 0x8000001510107221 */ /* 0x010fe20000000000 */
[----:B------:R-:W-:Y:S02]  /*2230*/  FFMA R27, R28, R28, R27 ;  /* 0x0000001c1c1b7223 */ /* 0x000fe4000000001b */
[----:B------:R-:W3:Y:S01]  /*2240*/  LDS R15, [R24+0x1c] ;  /* 0x00001c00180f7984 */ /* 0x000ee20000000800 */
[----:B-----5:R-:W-:Y:S01]  /*2250*/  FADD R22, R19, -R22 ;  /* 0x8000001613167221 */ /* 0x020fe20000000000 */
[----:B------:R-:W-:-:S04]  /*2260*/  FFMA R27, R16, R16, R27 ;  /* 0x00000010101b7223 */ /* 0x000fc8000000001b */
[----:B------:R-:W-:Y:S01]  /*2270*/  FFMA R27, R22, R22, R27 ;  /* 0x00000016161b7223 */ /* 0x000fe2000000001b */
[----:B0-----:R-:W-:Y:S01]  /*2280*/  FADD R4, R4, -R11 ;  /* 0x8000000b04047221 */ /* 0x001fe20000000000 */
[----:B-1----:R-:W-:-:S04]  /*2290*/  FADD R18, R18, -R25 ;  /* 0x8000001912127221 */ /* 0x002fc80000000000 */
[----:B------:R-:W-:Y:S01]  /*22a0*/  FFMA R27, R18, R18, R27 ;  /* 0x00000012121b7223 */ /* 0x000fe2000000001b */
[----:B--2---:R-:W-:Y:S01]  /*22b0*/  FADD R26, R17, -R26 ;  /* 0x8000001a111a7221 */ /* 0x004fe20000000000 */
[----:B---3--:R-:W-:-:S03]  /*22c0*/  FADD R20, R20, -R15 ;  /* 0x8000000f14147221 */ /* 0x008fc60000000000 */
[----:B------:R-:W-:-:S04]  /*22d0*/  FFMA R27, R26, R26, R27 ;  /* 0x0000001a1a1b7223 */ /* 0x000fc8000000001b */
[----:B------:R-:W-:-:S04]  /*22e0*/  FFMA R27, R4, R4, R27 ;  /* 0x00000004041b7223 */ /* 0x000fc8000000001b */
[----:B------:R-:W-:-:S07]  /*22f0*/  FFMA R15, R20, R20, R27 ;  /* 0x00000014140f7223 */ /* 0x000fce000000001b */
.L_x_25:
[----:B------:R-:W-:Y:S05]  /*2300*/  @!P1 BRA `(.L_x_26) ;  /* 0x00000000004c9947 */ /* 0x000fea0003800000 */
[----:B------:R-:W-:-:S05]  /*2310*/  IMAD.WIDE.U32 R10, R9, 0x4, R2 ;  /* 0x00000004090a7825 */ /* 0x000fca00078e0002 */
[----:B------:R-:W2:Y:S04]  /*2320*/  LDG.E R4, desc[UR6][R10.64] ;  /* 0x000000060a047981 */ /* 0x000ea8000c1e1900 */
[----:B------:R-:W3:Y:S04]  /*2330*/  LDG.E R18, desc[UR6][R10.64+0x4] ;  /* 0x000004060a127981 */ /* 0x000ee8000c1e1900 */
[----:B------:R-:W4:Y:S04]  /*2340*/  LDG.E R20, desc[UR6][R10.64+0x8] ;  /* 0x000008060a147981 */ /* 0x000f28000c1e1900 */
[----:B------:R-:W5:Y:S01]  /*2350*/  LDG.E R22, desc[UR6][R10.64+0xc] ;  /* 0x00000c060a167981 */ /* 0x000f62000c1e1900 */
[----:B------:R-:W-:-:S02]  /*2360*/  LEA R16, R9, R0, 0x2 ;  /* 0x0000000009107211 */ /* 0x000fc400078e10ff */
[----:B------:R-:W-:-:S03]  /*2370*/  IADD3 R9, PT, PT, R9, 0x4, RZ ;  /* 0x0000000409097810 */ /* 0x000fc60007ffe0ff */
[----:B------:R-:W2:Y:S04]  /*2380*/  LDS R17, [R16] ;  /* 0x0000000010117984 */ /* 0x000ea80000000800 */
[----:B------:R-:W3:Y:S04]  /*2390*/  LDS R19, [R16+0x4] ;  /* 0x0000040010137984 */ /* 0x000ee80000000800 */
[----:B------:R-:W4:Y:S04]  /*23a0*/  LDS R21, [R16+0x8] ;  /* 0x0000080010157984 */ /* 0x000f280000000800 */
[----:B------:R-:W5:Y:S01]  /*23b0*/  LDS R23, [R16+0xc] ;  /* 0x00000c0010177984 */ /* 0x000f620000000800 */
[----:B--2---:R-:W-:-:S04]  /*23c0*/  FADD R4, R4, -R17 ;  /* 0x8000001104047221 */ /* 0x004fc80000000000 */
[----:B------:R-:W-:Y:S01]  /*23d0*/  FFMA R4, R4, R4, R15 ;  /* 0x0000000404047223 */ /* 0x000fe2000000000f */
[----:B---3--:R-:W-:Y:S01]  /*23e0*/  FADD R19, R18, -R19 ;  /* 0x8000001312137221 */ /* 0x008fe20000000000 */
[----:B----4-:R-:W-:-:S03]  /*23f0*/  FADD R21, R20, -R21 ;  /* 0x8000001514157221 */ /* 0x010fc60000000000 */
[----:B------:R-:W-:Y:S01]  /*2400*/  FFMA R4, R19, R19, R4 ;  /* 0x0000001313047223 */ /* 0x000fe20000000004 */
[----:B-----5:R-:W-:-:S03]  /*2410*/  FADD R23, R22, -R23 ;  /* 0x8000001716177221 */ /* 0x020fc60000000000 */
[----:B------:R-:W-:-:S04]  /*2420*/  FFMA R4, R21, R21, R4 ;  /* 0x0000001515047223 */ /* 0x000fc80000000004 */
[----:B------:R-:W-:-:S07]  /*2430*/  FFMA R15, R23, R23, R4 ;  /* 0x00000017170f7223 */ /* 0x000fce0000000004 */
.L_x_26:
[----:B------:R-:W-:Y:S05]  /*2440*/  @!P2 BRA `(.L_x_22) ;  /* 0x000000000044a947 */ /* 0x000fea0003800000 */
[----:B------:R-:W-:-:S05]  /*2450*/  IMAD.WIDE.U32 R10, R9, 0x4, R2 ;  /* 0x00000004090a7825 */ /* 0x000fca00078e0002 */
[----:B------:R-:W2:Y:S01]  /*2460*/  LDG.E R4, desc[UR6][R10.64] ;  /* 0x000000060a047981 */ /* 0x000ea2000c1e1900 */
[----:B------:R-:W-:Y:S02]  /*2470*/  LEA R16, R9, R0, 0x2 ;  /* 0x0000000009107211 */ /* 0x000fe400078e10ff */
[----:B------:R-:W-:-:S03]  /*2480*/  ISETP.NE.AND P0, PT, R14, 0x1, PT ;  /* 0x000000010e00780c */ /* 0x000fc60003f05270 */
[----:B------:R-:W2:Y:S02]  /*2490*/  LDS R9, [R16] ;  /* 0x0000000010097984 */ /* 0x000ea40000000800 */
[----:B--2---:R-:W-:-:S04]  /*24a0*/  FADD R4, R4, -R9 ;  /* 0x8000000904047221 */ /* 0x004fc80000000000 */
[----:B------:R-:W-:-:S04]  /*24b0*/  FFMA R15, R4, R4, R15 ;  /* 0x00000004040f7223 */ /* 0x000fc8000000000f */
[----:B------:R-:W-:Y:S05]  /*24c0*/  @!P0 BRA `(.L_x_22) ;  /* 0x0000000000248947 */ /* 0x000fea0003800000 */
[----:B------:R-:W-:Y:S01]  /*24d0*/  ISETP.NE.AND P0, PT, R14, 0x2, PT ;  /* 0x000000020e00780c */ /* 0x000fe20003f05270 */
[----:B------:R-:W2:Y:S04]  /*24e0*/  LDG.E R0, desc[UR6][R10.64+0x4] ;  /* 0x000004060a007981 */ /* 0x000ea8000c1e1900 */
[----:B------:R-:W2:Y:S08]  /*24f0*/  LDS R9, [R16+0x4] ;  /* 0x0000040010097984 */ /* 0x000eb00000000800 */
[----:B------:R-:W3:Y:S04]  /*2500*/  @P0 LDG.E R4, desc[UR6][R10.64+0x8] ;  /* 0x000008060a040981 */ /* 0x000ee8000c1e1900 */
[----:B------:R-:W3:Y:S01]  /*2510*/  @P0 LDS R17, [R16+0x8] ;  /* 0x0000080010110984 */ /* 0x000ee20000000800 */
[----:B--2---:R-:W-:-:S04]  /*2520*/  FADD R0, R0, -R9 ;  /* 0x8000000900007221 */ /* 0x004fc80000000000 */
[----:B------:R-:W-:Y:S01]  /*2530*/  FFMA R15, R0, R0, R15 ;  /* 0x00000000000f7223 */ /* 0x000fe2000000000f */
[----:B---3--:R-:W-:-:S04]  /*2540*/  @P0 FADD R4, R4, -R17 ;  /* 0x8000001104040221 */ /* 0x008fc80000000000 */
[----:B------:R-:W-:-:S07]  /*2550*/  @P0 FFMA R15, R4, R4, R15 ;  /* 0x00000004040f0223 */ /* 0x000fce000000000f */
.L_x_22:
[----:B------:R-:W0:Y:S01]  /*2560*/  LDC R14, c[0x0][0x2f8] ;  /* 0x0000be00ff0e7b82 */ /* 0x000e220000000800 */
[----:B------:R-:W-:-:S04]  /*2570*/  IADD3 R9, PT, PT, R5, 0xc, RZ ;  /* 0x0000000c05097810 */ /* 0x000fc80007ffe0ff */
[----:B0-----:R-:W-:-:S06]  /*2580*/  IADD3 R0, PT, PT, -R14, R9, RZ ;  /* 0x000000090e007210 */ /* 0x001fcc0007ffe1ff */
[----:B------:R-:W2:Y:S01]  /*2590*/  LDL R0, [R0] ;  /* 0x0000000000007983 */ /* 0x000ea20000100800 */
[----:B------:R-:W-:Y:S04]  /*25a0*/  BSSY.RECONVERGENT B0, `(.L_x_27) ;  /* 0x0000022000007945 */ /* 0x000fe80003800200 */
[----:B------:R-:W-:Y:S01]  /*25b0*/  BSSY.RELIABLE B1, `(.L_x_28) ;  /* 0x0000011000017945 */ /* 0x000fe20003800100 */
[----:B------:R-:W-:Y:S01]  /*25c0*/  HFMA2 R4, -RZ, RZ, 0, 0 ;  /* 0x00000000ff047431 */ /* 0x000fe200000001ff */
[----:B------:R-:W-:Y:S02]  /*25d0*/  PLOP3.LUT P0, PT, PT, PT, PT, 0x80, 0x8 ;  /* 0x000000000008781c */ /* 0x000fe40003f0f070 */
[----:B------:R-:W-:Y:S02]  /*25e0*/  MOV R10, R9 ;  /* 0x00000009000a7202 */ /* 0x000fe40000000f00 */
[----:B--2---:R-:W-:-:S13]  /*25f0*/  FSETP.GEU.AND P2, PT, R15, R0, PT ;  /* 0x000000000f00720b */ /* 0x004fda0003f4e000 */
[----:B------:R-:W-:Y:S05]  /*2600*/  @!P2 BRA `(.L_x_29) ;  /* 0x00000000002ca947 */ /* 0x000fea0003800000 */
[----:B------:R-:W2:Y:S01]  /*2610*/  LDL.64 R10, [R1+0x10] ;  /* 0x00001000010a7983 */ /* 0x000ea20000100a00 */
[----:B------:R-:W-:Y:S02]  /*2620*/  MOV R4, 0x1 ;  /* 0x0000000100047802 */ /* 0x000fe40000000f00 */
[----:B--2---:R-:W-:Y:S02]  /*2630*/  FSETP.GEU.AND P1, PT, R15, R10, PT ;  /* 0x0000000a0f00720b */ /* 0x004fe40003f2e000 */
[----:B------:R-:W-:-:S11]  /*2640*/  IADD3 R10, PT, PT, R5, 0x10, RZ ;  /* 0x00000010050a7810 */ /* 0x000fd60007ffe0ff */
[----:B------:R-:W-:Y:S05]  /*2650*/  @!P1 BRA `(.L_x_29) ;  /* 0x0000000000189947 */ /* 0x000fea0003800000 */
[----:B------:R-:W-:-:S13]  /*2660*/  FSETP.GEU.AND P0, PT, R15, R11, PT ;  /* 0x0000000b0f00720b */ /* 0x000fda0003f0e000 */
[----:B------:R-:W-:Y:S05]  /*2670*/  @P0 BREAK.RELIABLE B1 ;  /* 0x0000000000010942 */ /* 0x000fea0003800100 */
[----:B------:R-:W-:Y:S05]  /*2680*/  @P0 BRA `(.L_x_30) ;  /* 0x00000000004c0947 */ /* 0x000fea0003800000 */
[----:B------:R-:W-:Y:S01]  /*2690*/  HFMA2 R4, -RZ, RZ, 0, 1.1920928955078125e-07 ;  /* 0x00000002ff047431 */ /* 0x000fe200000001ff */
[----:B------:R-:W-:Y:S02]  /*26a0*/  PLOP3.LUT P0, PT, PT, PT, PT, 0x8, 0x80 ;  /* 0x000000000080781c */ /* 0x000fe40003f0e170 */
[----:B------:R-:W-:-:S11]  /*26b0*/  IADD3 R10, PT, PT, R5, 0x14, RZ ;  /* 0x00000014050a7810 */ /* 0x000fd60007ffe0ff */
.L_x_29:
[----:B------:R-:W-:Y:S05]  /*26c0*/  BSYNC.RELIABLE B1 ;  /* 0x0000000000017941 */ /* 0x000fea0003800100 */
.L_x_28:
[----:B------:R-:W-:Y:S01]  /*26d0*/  BSSY.RECONVERGENT B1, `(.L_x_31) ;  /* 0x000000c000017945 */ /* 0x000fe20003800200 */
[----:B------:R-:W-:Y:S02]  /*26e0*/  IADD3 R14, PT, PT, -R14, R10, RZ ;  /* 0x0000000a0e0e7210 */ /* 0x000fe40007ffe1ff */
[----:B------:R-:W-:Y:S01]  /*26f0*/  LEA R11, R4, R1, 0x2 ;  /* 0x00000001040b7211 */ /* 0x000fe200078e10ff */
[----:B------:R-:W-:Y:S06]  /*2700*/  @!P0 BRA `(.L_x_32) ;  /* 0x0000000000208947 */ /* 0x000fec0003800000 */
        /* <DEDUP_REMOVED lines=8> */
.L_x_32:
[----:B------:R-:W-:Y:S05]  /*2790*/  BSYNC.RECONVERGENT B1 ;  /* 0x0000000000017941 */ /* 0x000fea0003800200 */
.L_x_31:
[----:B------:R2:W-:Y:S04]  /*27a0*/  STL [R14], R15 ;  /* 0x0000000f0e007387 */ /* 0x0005e80000100800 */
[----:B------:R2:W-:Y:S02]  /*27b0*/  STL [R11], R12 ;  /* 0x0000000c0b007387 */ /* 0x0005e40000100800 */
.L_x_30:
[----:B------:R-:W-:Y:S05]  /*27c0*/  BSYNC.RECONVERGENT B0 ;  /* 0x0000000000007941 */ /* 0x000fea0003800200 */
.L_x_27:
[----:B------:R-:W3:Y:S01]  /*27d0*/  LDCU UR4, c[0x0][0x3c0] ;  /* 0x00007800ff0477ac */ /* 0x000ee20008000800 */
[----:B--2---:R-:W-:-:S04]  /*27e0*/  IADD3 R12, PT, PT, R12, 0x1, RZ ;  /* 0x000000010c0c7810 */ /* 0x004fc80007ffe0ff */
[----:B---3--:R-:W-:-:S13]  /*27f0*/  ISETP.NE.AND P0, PT, R12, UR4, PT ;  /* 0x000000040c007c0c */ /* 0x008fda000bf05270 */
[----:B------:R-:W-:Y:S05]  /*2800*/  @P0 BRA `(.L_x_33) ;  /* 0xffffffe000a80947 */ /* 0x000fea000383ffff */
.L_x_16:
[----:B------:R-:W-:Y:S01]  /*2810*/  ISETP.GT.AND P0, PT, R13, 0x7, PT ;  /* 0x000000070d00780c */ /* 0x000fe20003f04270 */
[----:B------:R-:W-:Y:S01]  /*2820*/  BSSY.RECONVERGENT B0, `(.L_x_34) ;  /* 0x0000537000007945 */ /* 0x000fe20003800200 */
[----:B------:R-:W-:-:S11]  /*2830*/  MOV R23, 0x7f7fffff ;  /* 0x7f7fffff00177802 */ /* 0x000fd60000000f00 */
[----:B------:R-:W-:Y:S05]  /*2840*/  @P0 BRA `(.L_x_35) ;  /* 0x0000001800140947 */ /* 0x000fea0003800000 */
[----:B------:R-:W2:Y:S01]  /*2850*/  LDL R15, [R1] ;  /* 0x00000000010f7983 */ /* 0x000ea20000100800 */
[----:B------:R-:W-:Y:S01]  /*2860*/  BSSY.RECONVERGENT B1, `(.L_x_36) ;  /* 0x0000082000017945 */ /* 0x000fe20003800200 */
[----:B-1----:R-:W-:Y:S02]  /*2870*/  MOV R0, 0xffffffff ;  /* 0xffffffff00007802 */ /* 0x002fe40000000f00 */
[----:B0-----:R-:W-:Y:S02]  /*2880*/  MOV R4, 0x7f7fffff ;  /* 0x7f7fffff00047802 */ /* 0x001fe40000000f00 */
[----:B--2---:R-:W-:-:S13]  /*2890*/  ISETP.NE.AND P0, PT, R15, -0x1, PT ;  /* 0xffffffff0f00780c */ /* 0x004fda0003f05270 */
[----:B------:R-:W-:Y:S05]  /*28a0*/  @!P0 BRA `(.L_x_37) ;  /* 0x0000000400f48947 */ /* 0x000fea0003800000 */
[----:B------:R-:W0:Y:S02]  /*28b0*/  LDC.64 R10, c[0x0][0x3a8] ;  /* 0x0000ea00ff0a7b82 */ /* 0x000e240000000a00 */
[----:B0-----:R-:W-:-:S06]  /*28c0*/  IMAD.WIDE R10, R15, 0x4, R10 ;  /* 0x000000040f0a7825 */ /* 0x001fcc00078e020a */
[----:B------:R-:W2:Y:S02]  /*28d0*/  LDG.E R11, desc[UR6][R10.64] ;  /* 0x000000060a0b7981 */ /* 0x000ea4000c1e1900 */
[----:B--2---:R-:W-:-:S13]  /*28e0*/  ISETP.NE.AND P0, PT, R11, RZ, PT ;  /* 0x000000ff0b00720c */ /* 0x004fda0003f05270 */
[----:B------:R-:W-:Y:S05]  /*28f0*/  @!P0 BRA `(.L_x_37) ;  /* 0x0000000400e08947 */ /* 0x000fea0003800000 */
[----:B------:R-:W0:Y:S01]  /*2900*/  LDC.64 R12, c[0x0][0x3a0] ;  /* 0x0000e800ff0c7b82 */ /* 0x000e220000000a00 */
[----:B------:R-:W-:Y:S01]  /*2910*/  ISETP.GE.AND P0, PT, R11, 0x1, PT ;  /* 0x000000010b00780c */ /* 0x000fe20003f06270 */
[----:B0-----:R-:W-:-:S12]  /*2920*/  IMAD.WIDE R12, R15, 0x4, R12 ;  /* 0x000000040f0c7825 */ /* 0x001fd800078e020c */
[----:B------:R-:W-:Y:S05]  /*2930*/  @!P0 BRA `(.L_x_37) ;  /* 0x0000000400d08947 */ /* 0x000fea0003800000 */
[----:B------:R-:W2:Y:S01]  /*2940*/  LDG.E R10, desc[UR6][R12.64] ;  /* 0x000000060c0a7981 */ /* 0x000ea2000c1e1900 */
[----:B------:R-:W-:Y:S02]  /*2950*/  MOV R4, 0x7f7fffff ;  /* 0x7f7fffff00047802 */ /* 0x000fe40000000f00 */
[----:B------:R-:W-:Y:S02]  /*2960*/  MOV R0, 0xffffffff ;  /* 0xffffffff00007802 */ /* 0x000fe40000000f00 */
[----:B--2---:R-:W-:-:S07]  /*2970*/  IADD3 R11, PT, PT, R11, R10, RZ ;  /* 0x0000000a0b0b7210 */ /* 0x004fce0007ffe0ff */
.L_x_43:
[----:B------:R-:W0:Y:S08]  /*2980*/  LDC.64 R14, c[0x0][0x398] ;  /* 0x0000e600ff0e7b82 */ /* 0x000e300000000a00 */
[----:B------:R-:W1:Y:S01]  /*2990*/  LDC R12, c[0x0][0x3bc] ;  /* 0x0000ef00ff0c7b82 */ /* 0x000e620000000800 */
[----:B0-----:R-:W-:-:S05]  /*29a0*/  IMAD.WIDE R14, R10, 0x4, R14 ;  /* 0x000000040a0e7825 */ /* 0x001fca00078e020e */
[----:B------:R0:W5:Y:S01]  /*29b0*/  LDG.E R13, desc[UR6][R14.64] ;  /* 0x000000060e0d7981 */ /* 0x000162000c1e1900 */
[----:B------:R-:W-:Y:S01]  /*29c0*/  IADD3 R10, PT, PT, R10, 0x1, RZ ;  /* 0x000000010a0a7810 */ /* 0x000fe20007ffe0ff */
[----:B------:R-:W-:Y:S01]  /*29d0*/  HFMA2 R23, -RZ, RZ, 0, 0 ;  /* 0x00000000ff177431 */ /* 0x000fe200000001ff */
[----:B-1----:R-:W-:Y:S02]  /*29e0*/  ISETP.GE.AND P0, PT, R12, 0x1, PT ;  /* 0x000000010c00780c */ /* 0x002fe40003f06270 */
[----:B------:R-:W-:-:S11]  /*29f0*/  ISETP.GE.AND P1, PT, R10, R11, PT ;  /* 0x0000000b0a00720c */ /* 0x000fd60003f26270 */
[----:B0-----:R-:W-:Y:S05]  /*2a00*/  @!P0 BRA `(.L_x_38) ;  /* 0x00000004008c8947 */ /* 0x001fea0003800000 */
[----:B------:R-:W-:Y:S02]  /*2a10*/  ISETP.GT.AND P0, PT, R12, RZ, PT ;  /* 0x000000ff0c00720c */ /* 0x000fe40003f04270 */
[----:B------:R-:W-:Y:S02]  /*2a20*/  MOV R23, RZ ;  /* 0x000000ff00177202 */ /* 0x000fe40000000f00 */
[----:B------:R-:W-:-:S09]  /*2a30*/  MOV R27, RZ ;  /* 0x000000ff001b7202 */ /* 0x000fd20000000f00 */
[----:B------:R-:W-:Y:S05]  /*2a40*/  @!P0 BRA `(.L_x_39) ;  /* 0x0000000400408947 */ /* 0x000fea0003800000 */
[----:B------:R-:W-:Y:S02]  /*2a50*/  IADD3 R14, PT, PT, -R27, R12, RZ ;  /* 0x0000000c1b0e7210 */ /* 0x000fe40007ffe1ff */
[----:B------:R-:W-:Y:S02]  /*2a60*/  PLOP3.LUT P0, PT, PT, PT, PT, 0x80, 0x8 ;  /* 0x000000000008781c */ /* 0x000fe40003f0f070 */
[----:B------:R-:W-:-:S13]  /*2a70*/  ISETP.GT.AND P2, PT, R14, 0x3, PT ;  /* 0x000000030e00780c */ /* 0x000fda0003f44270 */
[----:B------:R-:W-:Y:S05]  /*2a80*/  @!P2 BRA `(.L_x_40) ;  /* 0x0000000000bca947 */ /* 0x000fea0003800000 */
[----:B------:R-:W-:-:S13]  /*2a90*/  PLOP3.LUT P0, PT, PT, PT, PT, 0x8, 0x80 ;  /* 0x000000000080781c */ /* 0x000fda0003f0e170 */
.L_x_41:
[----:B------:R-:W0:Y:S01]  /*2aa0*/  LDCU.64 UR4, c[0x0][0x388] ;  /* 0x00007100ff0477ac */ /* 0x000e220008000a00 */
[----:B-----5:R-:W-:Y:S01]  /*2ab0*/  IMAD R18, R13, R12, RZ ;  /* 0x0000000c0d127224 */ /* 0x020fe200078e02ff */
[C---:B------:R-:W-:Y:S02]  /*2ac0*/  IADD3 R25, PT, PT, R27.reuse, 0x1, RZ ;  /* 0x000000011b197810 */ /* 0x040fe40007ffe0ff */
[----:B------:R-:W-:Y:S02]  /*2ad0*/  IADD3 R19, PT, PT, R27, 0x2, RZ ;  /* 0x000000021b137810 */ /* 0x000fe40007ffe0ff */
[----:B------:R-:W-:Y:S02]  /*2ae0*/  SHF.R.S32.HI R20, RZ, 0x1f, R18 ;  /* 0x0000001fff147819 */ /* 0x000fe40000011412 */
[C---:B------:R-:W-:Y:S02]  /*2af0*/  IADD3 R15, P3, PT, R18.reuse, R27, RZ ;  /* 0x0000001b120f7210 */ /* 0x040fe40007f7e0ff */
[----:B------:R-:W-:-:S02]  /*2b00*/  IADD3 R14, P2, PT, R18, R25, RZ ;  /* 0x00000019120e7210 */ /* 0x000fc40007f5e0ff */
[-C--:B------:R-:W-:Y:S02]  /*2b10*/  IADD3.X R22, PT, PT, RZ, R20.reuse, RZ, P3, !PT ;  /* 0x00000014ff167210 */ /* 0x080fe40001ffe4ff */
[----:B------:R-:W-:Y:S02]  /*2b20*/  IADD3.X R21, PT, PT, RZ, R20, RZ, P2, !PT ;  /* 0x00000014ff157210 */ /* 0x000fe400017fe4ff */
[C---:B0-----:R-:W-:Y:S02]  /*2b30*/  LEA R16, P3, R15.reuse, UR4, 0x2 ;  /* 0x000000040f107c11 */ /* 0x041fe4000f8610ff */
[C---:B------:R-:W-:Y:S02]  /*2b40*/  LEA R28, P2, R14.reuse, UR4, 0x2 ;  /* 0x000000040e1c7c11 */ /* 0x040fe4000f8410ff */
[----:B------:R-:W-:Y:S02]  /*2b50*/  LEA.HI.X R17, R15, UR5, R22, 0x2, P3 ;  /* 0x000000050f117c11 */ /* 0x000fe400098f1416 */
[----:B------:R-:W-:-:S02]  /*2b60*/  LEA.HI.X R29, R14, UR5, R21, 0x2, P2 ;  /* 0x000000050e1d7c11 */ /* 0x000fc400090f1415 */
[----:B------:R-:W-:Y:S01]  /*2b70*/  IADD3 R15, P3, PT, R18, R19, RZ ;  /* 0x00000013120f7210 */ /* 0x000fe20007f7e0ff */
[----:B------:R0:W2:Y:S03]  /*2b80*/  LDG.E R22, desc[UR6][R16.64] ;  /* 0x0000000610167981 */ /* 0x0000a6000c1e1900 */
[----:B------:R-:W-:Y:S01]  /*2b90*/  IADD3.X R24, PT, PT, RZ, R20, RZ, P3, !PT ;  /* 0x00000014ff187210 */ /* 0x000fe20001ffe4ff */
[----:B------:R1:W3:Y:S01]  /*2ba0*/  LDG.E R26, desc[UR6][R28.64] ;  /* 0x000000061c1a7981 */ /* 0x0002e2000c1e1900 */
[----:B------:R-:W-:-:S04]  /*2bb0*/  LEA R14, P2, R15, UR4, 0x2 ;  /* 0x000000040f0e7c11 */ /* 0x000fc8000f8410ff */
[----:B------:R-:W-:Y:S01]  /*2bc0*/  LEA.HI.X R15, R15, UR5, R24, 0x2, P2 ;  /* 0x000000050f0f7c11 */ /* 0x000fe200090f1418 */
[C---:B0-----:R-:W-:Y:S01]  /*2bd0*/  IMAD.WIDE.U32 R16, R27.reuse, 0x4, R2 ;  /* 0x000000041b107825 */ /* 0x041fe200078e0002 */
[----:B-1----:R-:W-:-:S03]  /*2be0*/  IADD3 R29, PT, PT, R27, 0x3, RZ ;  /* 0x000000031b1d7810 */ /* 0x002fc60007ffe0ff */
[--C-:B------:R-:W-:Y:S02]  /*2bf0*/  IMAD.WIDE.U32 R24, R25, 0x4, R2.reuse ;  /* 0x0000000419187825 */ /* 0x100fe400078e0002 */
[----:B------:R0:W2:Y:S01]  /*2c00*/  LDG.E R17, desc[UR6][R16.64] ;  /* 0x0000000610117981 */ /* 0x0000a2000c1e1900 */
[----:B------:R-:W-:Y:S01]  /*2c10*/  IADD3 R21, P2, PT, R18, R29, RZ ;  /* 0x0000001d12157210 */ /* 0x000fe20007f5e0ff */
[----:B------:R-:W-:Y:S02]  /*2c20*/  IMAD.WIDE.U32 R18, R19, 0x4, R2 ;  /* 0x0000000413127825 */ /* 0x000fe400078e0002 */
[----:B------:R-:W4:Y:S04]  /*2c30*/  LDG.E R14, desc[UR6][R14.64] ;  /* 0x000000060e0e7981 */ /* 0x000f28000c1e1900 */
[----:B------:R-:W3:Y:S01]  /*2c40*/  LDG.E R25, desc[UR6][R24.64] ;  /* 0x0000000618197981 */ /* 0x000ee2000c1e1900 */
[----:B0-----:R-:W-:-:S02]  /*2c50*/  IADD3.X R16, PT, PT, RZ, R20, RZ, P2, !PT ;  /* 0x00000014ff107210 */ /* 0x001fc400017fe4ff */
[----:B------:R-:W-:Y:S01]  /*2c60*/  LEA R20, P2, R21, UR4, 0x2 ;  /* 0x0000000415147c11 */ /* 0x000fe2000f8410ff */
[----:B------:R-:W-:Y:S01]  /*2c70*/  IMAD.WIDE.U32 R28, R29, 0x4, R2 ;  /* 0x000000041d1c7825 */ /* 0x000fe200078e0002 */
[----:B------:R-:W4:Y:S02]  /*2c80*/  LDG.E R19, desc[UR6][R18.64] ;  /* 0x0000000612137981 */ /* 0x000f24000c1e1900 */
[----:B------:R-:W-:-:S03]  /*2c90*/  LEA.HI.X R21, R21, UR5, R16, 0x2, P2 ;  /* 0x0000000515157c11 */ /* 0x000fc600090f1410 */
[----:B------:R-:W4:Y:S04]  /*2ca0*/  LDG.E R28, desc[UR6][R28.64] ;  /* 0x000000061c1c7981 */ /* 0x000f28000c1e1900 */
[----:B------:R-:W4:Y:S01]  /*2cb0*/  LDG.E R21, desc[UR6][R20.64] ;  /* 0x0000000614157981 */ /* 0x000f22000c1e1900 */
[----:B------:R-:W-:Y:S02]  /*2cc0*/  IADD3 R16, PT, PT, R12, -0x3, RZ ;  /* 0xfffffffd0c107810 */ /* 0x000fe40007ffe0ff */
[----:B------:R-:W-:-:S04]  /*2cd0*/  IADD3 R27, PT, PT, R27, 0x4, RZ ;  /* 0x000000041b1b7810 */ /* 0x000fc80007ffe0ff */
[----:B------:R-:W-:Y:S01]  /*2ce0*/  ISETP.GE.AND P2, PT, R27, R16, PT ;  /* 0x000000101b00720c */ /* 0x000fe20003f46270 */
[----:B--2---:R-:W-:-:S04]  /*2cf0*/  FADD R22, R17, -R22 ;  /* 0x8000001611167221 */ /* 0x004fc80000000000 */
[----:B------:R-:W-:Y:S01]  /*2d00*/  FFMA R22, R22, R22, R23 ;  /* 0x0000001616167223 */ /* 0x000fe20000000017 */
[----:B---3--:R-:W-:-:S04]  /*2d10*/  FADD R25, R25, -R26 ;  /* 0x8000001a19197221 */ /* 0x008fc80000000000 */
[----:B------:R-:W-:Y:S01]  /*2d20*/  FFMA R22, R25, R25, R22 ;  /* 0x0000001919167223 */ /* 0x000fe20000000016 */
[----:B----4-:R-:W-:-:S04]  /*2d30*/  FADD R19, R19, -R14 ;  /* 0x8000000e13137221 */ /* 0x010fc80000000000 */
[----:B------:R-:W-:Y:S01]  /*2d40*/  FFMA R22, R19, R19, R22 ;  /* 0x0000001313167223 */ /* 0x000fe20000000016 */
[----:B------:R-:W-:-:S04]  /*2d50*/  FADD R23, R28, -R21 ;  /* 0x800000151c177221 */ /* 0x000fc80000000000 */
[----:B------:R-:W-:Y:S01]  /*2d60*/  FFMA R23, R23, R23, R22 ;  /* 0x0000001717177223 */ /* 0x000fe20000000016 */
[----:B------:R-:W-:Y:S06]  /*2d70*/  @!P2 BRA `(.L_x_41) ;  /* 0xfffffffc0048a947 */ /* 0x000fec000383ffff */
.L_x_40:
[----:B------:R-:W-:-:S04]  /*2d80*/  IADD3 R14, PT, PT, -R27, R12, RZ ;  /* 0x0000000c1b0e7210 */ /* 0x000fc80007ffe1ff */
[----:B------:R-:W-:-:S13]  /*2d90*/  ISETP.GT.AND P2, PT, R14, 0x1, PT ;  /* 0x000000010e00780c */ /* 0x000fda0003f44270 */
[----:B------:R-:W-:Y:S05]  /*2da0*/  @!P2 BRA `(.L_x_42) ;  /* 0x000000000060a947 */ /* 0x000fea0003800000 */
[----:B------:R-:W0:Y:S01]  /*2db0*/  LDCU.64 UR4, c[0x0][0x388] ;  /* 0x00007100ff0477ac */ /* 0x000e220008000a00 */
[----:B-----5:R-:W-:Y:S01]  /*2dc0*/  IMAD R14, R13, R12, RZ ;  /* 0x0000000c0d0e7224 */ /* 0x020fe200078e02ff */
[C---:B------:R-:W-:Y:S01]  /*2dd0*/  IADD3 R19, PT, PT, R27.reuse, 0x1, RZ ;  /* 0x000000011b137810 */ /* 0x040fe20007ffe0ff */
[----:B------:R-:W-:-:S03]  /*2de0*/  IMAD.WIDE.U32 R20, R27, 0x4, R2 ;  /* 0x000000041b147825 */ /* 0x000fc600078e0002 */
[----:B------:R-:W-:Y:S02]  /*2df0*/  SHF.R.S32.HI R22, RZ, 0x1f, R14 ;  /* 0x0000001fff167819 */ /* 0x000fe4000001140e */
[C---:B------:R-:W-:Y:S01]  /*2e00*/  IADD3 R17, P0, PT, R14.reuse, R27, RZ ;  /* 0x0000001b0e117210 */ /* 0x040fe20007f1e0ff */
[----:B------:R-:W2:Y:S01]  /*2e10*/  LDG.E R20, desc[UR6][R20.64] ;  /* 0x0000000614147981 */ /* 0x000ea2000c1e1900 */
[----:B------:R-:W-:Y:S02]  /*2e20*/  IADD3 R15, P2, PT, R14, R19, RZ ;  /* 0x000000130e0f7210 */ /* 0x000fe40007f5e0ff */
[-C--:B------:R-:W-:Y:S02]  /*2e30*/  IADD3.X R18, PT, PT, RZ, R22.reuse, RZ, P0, !PT ;  /* 0x00000016ff127210 */ /* 0x080fe400007fe4ff */
[----:B------:R-:W-:Y:S02]  /*2e40*/  IADD3.X R22, PT, PT, RZ, R22, RZ, P2, !PT ;  /* 0x00000016ff167210 */ /* 0x000fe400017fe4ff */
[----:B0-----:R-:W-:-:S02]  /*2e50*/  LEA R16, P0, R17, UR4, 0x2 ;  /* 0x0000000411107c11 */ /* 0x001fc4000f8010ff */
[----:B------:R-:W-:Y:S02]  /*2e60*/  LEA R14, P2, R15, UR4, 0x2 ;  /* 0x000000040f0e7c11 */ /* 0x000fe4000f8410ff */
[----:B------:R-:W-:Y:S01]  /*2e70*/  LEA.HI.X R17, R17, UR5, R18, 0x2, P0 ;  /* 0x0000000511117c11 */ /* 0x000fe200080f1412 */
[----:B------:R-:W-:Y:S01]  /*2e80*/  IMAD.WIDE.U32 R18, R19, 0x4, R2 ;  /* 0x0000000413127825 */ /* 0x000fe200078e0002 */
[----:B------:R-:W-:-:S04]  /*2e90*/  LEA.HI.X R15, R15, UR5, R22, 0x2, P2 ;  /* 0x000000050f0f7c11 */ /* 0x000fc800090f1416 */
[----:B------:R-:W2:Y:S04]  /*2ea0*/  LDG.E R17, desc[UR6][R16.64] ;  /* 0x0000000610117981 */ /* 0x000ea8000c1e1900 */
[----:B------:R-:W3:Y:S04]  /*2eb0*/  LDG.E R18, desc[UR6][R18.64] ;  /* 0x0000000612127981 */ /* 0x000ee8000c1e1900 */
[----:B------:R-:W3:Y:S01]  /*2ec0*/  LDG.E R15, desc[UR6][R14.64] ;  /* 0x000000060e0f7981 */ /* 0x000ee2000c1e1900 */
[----:B------:R-:W-:Y:S02]  /*2ed0*/  PLOP3.LUT P0, PT, PT, PT, PT, 0x8, 0x80 ;  /* 0x000000000080781c */ /* 0x000fe40003f0e170 */
[----:B------:R-:W-:Y:S01]  /*2ee0*/  IADD3 R27, PT, PT, R27, 0x2, RZ ;  /* 0x000000021b1b7810 */ /* 0x000fe20007ffe0ff */
[----:B--2---:R-:W-:-:S04]  /*2ef0*/  FADD R22, R20, -R17 ;  /* 0x8000001114167221 */ /* 0x004fc80000000000 */
[----:B------:R-:W-:Y:S01]  /*2f00*/  FFMA R23, R22, R22, R23 ;  /* 0x0000001616177223 */ /* 0x000fe20000000017 */
[----:B---3--:R-:W-:-:S04]  /*2f10*/  FADD R24, R18, -R15 ;  /* 0x8000000f12187221 */ /* 0x008fc80000000000 */
[----:B------:R-:W-:-:S07]  /*2f20*/  FFMA R23, R24, R24, R23 ;  /* 0x0000001818177223 */ /* 0x000fce0000000017 */
.L_x_42:
[----:B------:R-:W-:-:S13]  /*2f30*/  ISETP.NE.OR P0, PT, R27, R12, P0 ;  /* 0x0000000c1b00720c */ /* 0x000fda0000705670 */
[----:B------:R-:W-:Y:S05]  /*2f40*/  @!P0 BRA `(.L_x_38) ;  /* 0x00000000003c8947 */ /* 0x000fea0003800000 */
.L_x_39:
[----:B------:R-:W0:Y:S01]  /*2f50*/  LDCU.64 UR4, c[0x0][0x388] ;  /* 0x00007100ff0477ac */ /* 0x000e220008000a00 */
[----:B-----5:R-:W-:Y:S02]  /*2f60*/  IMAD R14, R13, R12, RZ ;  /* 0x0000000c0d0e7224 */ /* 0x020fe400078e02ff */
[----:B------:R-:W-:-:S03]  /*2f70*/  IMAD.WIDE.U32 R16, R27, 0x4, R2 ;  /* 0x000000041b107825 */ /* 0x000fc600078e0002 */
[----:B------:R-:W-:Y:S02]  /*2f80*/  SHF.R.S32.HI R18, RZ, 0x1f, R14 ;  /* 0x0000001fff127819 */ /* 0x000fe4000001140e */
[----:B------:R-:W-:Y:S01]  /*2f90*/  IADD3 R15, P0, PT, R14, R27, RZ ;  /* 0x0000001b0e0f7210 */ /* 0x000fe20007f1e0ff */
[----:B------:R-:W2:Y:S03]  /*2fa0*/  LDG.E R16, desc[UR6][R16.64] ;  /* 0x0000000610107981 */ /* 0x000ea6000c1e1900 */
[----:B------:R-:W-:Y:S02]  /*2fb0*/  IADD3.X R18, PT, PT, RZ, R18, RZ, P0, !PT ;  /* 0x00000012ff127210 */ /* 0x000fe400007fe4ff */
[----:B0-----:R-:W-:-:S04]  /*2fc0*/  LEA R14, P0, R15, UR4, 0x2 ;  /* 0x000000040f0e7c11 */ /* 0x001fc8000f8010ff */
[----:B------:R-:W-:-:S06]  /*2fd0*/  LEA.HI.X R15, R15, UR5, R18, 0x2, P0 ;  /* 0x000000050f0f7c11 */ /* 0x000fcc00080f1412 */
[----:B------:R-:W2:Y:S01]  /*2fe0*/  LDG.E R15, desc[UR6][R14.64] ;  /* 0x000000060e0f7981 */ /* 0x000ea2000c1e1900 */
[----:B------:R-:W-:-:S04]  /*2ff0*/  IADD3 R27, PT, PT, R27, 0x1, RZ ;  /* 0x000000011b1b7810 */ /* 0x000fc80007ffe0ff */
[----:B------:R-:W-:Y:S01]  /*3000*/  ISETP.NE.AND P0, PT, R27, R12, PT ;  /* 0x0000000c1b00720c */ /* 0x000fe20003f05270 */
[----:B--2---:R-:W-:-:S04]  /*3010*/  FADD R18, R16, -R15 ;  /* 0x8000000f10127221 */ /* 0x004fc80000000000 */
[----:B------:R-:W-:-:S08]  /*3020*/  FFMA R23, R18, R18, R23 ;  /* 0x0000001212177223 */ /* 0x000fd00000000017 */
[----:B------:R-:W-:Y:S05]  /*3030*/  @P0 BRA `(.L_x_39) ;  /* 0xfffffffc00c40947 */ /* 0x000fea000383ffff */
.L_x_38:
[----:B------:R-:W-:-:S04]  /*3040*/  FSETP.GEU.AND P0, PT, R23, R4, PT ;  /* 0x000000041700720b */ /* 0x000fc80003f0e000 */
[----:B------:R-:W-:Y:S02]  /*3050*/  FSEL R4, R23, R4, !P0 ;  /* 0x0000000417047208 */ /* 0x000fe40004000000 */
[----:B-----5:R-:W-:Y:S01]  /*3060*/  SEL R0, R13, R0, !P0 ;  /* 0x000000000d007207 */ /* 0x020fe20004000000 */
[----:B------:R-:W-:Y:S06]  /*3070*/  @!P1 BRA `(.L_x_43) ;  /* 0xfffffff800409947 */ /* 0x000fec000383ffff */
.L_x_37:
[----:B------:R-:W-:Y:S05]  /*3080*/  BSYNC.RECONVERGENT B1 ;  /* 0x0000000000017941 */ /* 0x000fea0003800200 */
.L_x_36:
[----:B------:R-:W2:Y:S01]  /*3090*/  LDL R15, [R1+0x4] ;  /* 0x00000400010f7983 */ /* 0x000ea20000100800 */
[----:B------:R-:W-:Y:S01]  /*30a0*/  BSSY.RECONVERGENT B1, `(.L_x_44) ;  /* 0x000007e000017945 */ /* 0x000fe20003800200 */
        /* <DEDUP_REMOVED lines=11> */
[----:B------:R-:W2:Y:S02]  /*3160*/  LDG.E R10, desc[UR6][R12.64] ;  /* 0x000000060c0a7981 */ /* 0x000ea4000c1e1900 */
[----:B--2---:R-:W-:-:S07]  /*3170*/  IADD3 R11, PT, PT, R11, R10, RZ ;  /* 0x0000000a0b0b7210 */ /* 0x004fce0007ffe0ff */
.L_x_51:
        /* <DEDUP_REMOVED lines=18> */
.L_x_49:
        /* <DEDUP_REMOVED lines=46> */
.L_x_48:
        /* <DEDUP_REMOVED lines=27> */
.L_x_50:
[----:B------:R-:W-:-:S13]  /*3730*/  ISETP.NE.OR P0, PT, R27, R12, P0 ;  /* 0x0000000c1b00720c */ /* 0x000fda0000705670 */
[----:B------:R-:W-:Y:S05]  /*3740*/  @!P0 BRA `(.L_x_46) ;  /* 0x00000000003c8947 */ /* 0x000fea0003800000 */
.L_x_47:
        /* <DEDUP_REMOVED lines=15> */
.L_x_46:
[----:B------:R-:W-:-:S04]  /*3840*/  FSETP.GEU.AND P0, PT, R23, R4, PT ;  /* 0x000000041700720b */ /* 0x000fc80003f0e000 */
[----:B------:R-:W-:Y:S02]  /*3850*/  FSEL R4, R23, R4, !P0 ;  /* 0x0000000417047208 */ /* 0x000fe40004000000 */
[----:B-----5:R-:W-:Y:S01]  /*3860*/  SEL R0, R13, R0, !P0 ;  /* 0x000000000d007207 */ /* 0x020fe20004000000 */
[----:B------:R-:W-:Y:S06]  /*3870*/  @!P1 BRA `(.L_x_51) ;  /* 0xfffffff800409947 */ /* 0x000fec000383ffff */
.L_x_45:
[----:B------:R-:W-:Y:S05]  /*3880*/  BSYNC.RECONVERGENT B1 ;  /* 0x0000000000017941 */ /* 0x000fea0003800200 */
.L_x_44:
        /* <DEDUP_REMOVED lines=15> */
.L_x_59:
        /* <DEDUP_REMOVED lines=18> */
.L_x_57:
        /* <DEDUP_REMOVED lines=46> */
.L_x_56:
        /* <DEDUP_REMOVED lines=27> */
.L_x_58:
[----:B------:R-:W-:-:S13]  /*3f30*/  ISETP.NE.OR P0, PT, R27, R12, P0 ;  /* 0x0000000c1b00720c */ /* 0x000fda0000705670 */
[----:B------:R-:W-:Y:S05]  /*3f40*/  @!P0 BRA `(.L_x_54) ;  /* 0x00000000003c8947 */ /* 0x000fea0003800000 */
.L_x_55:
        /* <DEDUP_REMOVED lines=15> */
.L_x_54:
[----:B------:R-:W-:-:S04]  /*4040*/  FSETP.GEU.AND P0, PT, R23, R4, PT ;  /* 0x000000041700720b */ /* 0x000fc80003f0e000 */
[----:B------:R-:W-:Y:S02]  /*4050*/  FSEL R4, R23, R4, !P0 ;  /* 0x0000000417047208 */ /* 0x000fe40004000000 */
[----:B-----5:R-:W-:Y:S01]  /*4060*/  SEL R0, R13, R0, !P0 ;  /* 0x000000000d007207 */ /* 0x020fe20004000000 */
[----:B------:R-:W-:Y:S06]  /*4070*/  @!P1 BRA `(.L_x_59) ;  /* 0xfffffff800409947 */ /* 0x000fec000383ffff */
.L_x_53:
[----:B------:R-:W-:Y:S05]  /*4080*/  BSYNC.RECONVERGENT B1 ;  /* 0x0000000000017941 */ /* 0x000fea0003800200 */
.L_x_52:
[----:B------:R-:W-:Y:S05]  /*4090*/  BRA `(.L_x_60) ;  /* 0x0000003800bc7947 */ /* 0x000fea0003800000 */
.L_x_35:
[----:B------:R-:W2:Y:S01]  /*40a0*/  LDL R15, [R1] ;  /* 0x00000000010f7983 */ /* 0x000ea20000100800 */
[----:B------:R-:W-:Y:S01]  /*40b0*/  BSSY.RECONVERGENT B1, `(.L_x_61) ;  /* 0x000013b000017945 */ /* 0x000fe20003800200 */
[----:B-1----:R-:W-:Y:S02]  /*40c0*/  MOV R0, 0xffffffff ;  /* 0xffffffff00007802 */ /* 0x002fe40000000f00 */
[----:B--2---:R-:W-:-:S13]  /*40d0*/  ISETP.NE.AND P0, PT, R15, -0x1, PT ;  /* 0xffffffff0f00780c */ /* 0x004fda0003f05270 */
[----:B------:R-:W-:Y:S05]  /*40e0*/  @!P0 BRA `(.L_x_62) ;  /* 0x0000001000dc8947 */ /* 0x000fea0003800000 */
[----:B0-----:R-:W0:Y:S02]  /*40f0*/  LDC.64 R10, c[0x0][0x3a8] ;  /* 0x0000ea00ff0a7b82 */ /* 0x001e240000000a00 */
        /* <DEDUP_REMOVED lines=12> */
.L_x_71:
[----:B------:R-:W0:Y:S01]  /*41c0*/  LDC.64 R12, c[0x0][0x398] ;  /* 0x0000e600ff0c7b82 */ /* 0x000e220000000a00 */
[----:B------:R-:W1:Y:S07]  /*41d0*/  LDCU UR4, c[0x0][0x3bc] ;  /* 0x00007780ff0477ac */ /* 0x000e6e0008000800 */
[----:B------:R-:W2:Y:S01]  /*41e0*/  LDC.64 R14, c[0x0][0x388] ;  /* 0x0000e200ff0e7b82 */ /* 0x000ea20000000a00 */
[----:B0-----:R-:W-:-:S06]  /*41f0*/  IMAD.WIDE R12, R21, 0x4, R12 ;  /* 0x00000004150c7825 */ /* 0x001fcc00078e020c */
[----:B------:R-:W1:Y:S01]  /*4200*/  LDG.E R13, desc[UR6][R12.64] ;  /* 0x000000060c0d7981 */ /* 0x000e62000c1e1900 */
[----:B------:R-:W-:Y:S01]  /*4210*/  ISETP.GE.U32.AND P0, PT, R8, 0x8, PT ;  /* 0x000000080800780c */ /* 0x000fe20003f06070 */
[----:B------:R-:W-:Y:S02]  /*4220*/  HFMA2 R4, -RZ, RZ, 0, 0 ;  /* 0x00000000ff047431 */ /* 0x000fe400000001ff */
[----:B-1----:R-:W-:-:S04]  /*4230*/  IMAD R11, R13, UR4, RZ ;  /* 0x000000040d0b7c24 */ /* 0x002fc8000f8e02ff */
[----:B--2---:R-:W-:Y:S01]  /*4240*/  IMAD.WIDE R14, R11, 0x4, R14 ;  /* 0x000000040b0e7825 */ /* 0x004fe200078e020e */
[----:B------:R-:W-:-:S05]  /*4250*/  MOV R11, RZ ;  /* 0x000000ff000b7202 */ /* 0x000fca0000000f00 */
[----:B------:R-:W-:Y:S05]  /*4260*/  @!P0 BRA `(.L_x_63) ;  /* 0x00000004002c8947 */ /* 0x000fea0003800000 */
[----:B------:R-:W-:Y:S02]  /*4270*/  MOV R4, RZ ;  /* 0x000000ff00047202 */ /* 0x000fe40000000f00 */
[----:B------:R-:W-:Y:S02]  /*4280*/  MOV R11, RZ ;  /* 0x000000ff000b7202 */ /* 0x000fe40000000f00 */
[----:B------:R-:W-:-:S07]  /*4290*/  MOV R12, RZ ;  /* 0x000000ff000c7202 */ /* 0x000fce0000000f00 */
.L_x_64:
[----:B------:R-:W-:-:S04]  /*42a0*/  IMAD.WIDE.U32 R18, R11, 0x4, R2 ;  /* 0x000000040b127825 */ /* 0x000fc800078e0002 */
[----:B------:R-:W-:Y:S01]  /*42b0*/  IMAD.WIDE.U32 R16, R11, 0x4, R14 ;  /* 0x000000040b107825 */ /* 0x000fe200078e000e */
[----:B------:R-:W2:Y:S04]  /*42c0*/  LDG.E R20, desc[UR6][R18.64] ;  /* 0x0000000612147981 */ /* 0x000ea8000c1e1900 */
[----:B------:R-:W2:Y:S04]  /*42d0*/  LDG.E R25, desc[UR6][R16.64] ;  /* 0x0000000610197981 */ /* 0x000ea8000c1e1900 */
[----:B------:R-:W3:Y:S04]  /*42e0*/  LDG.E R22, desc[UR6][R18.64+0x4] ;  /* 0x0000040612167981 */ /* 0x000ee8000c1e1900 */
[----:B------:R-:W3:Y:S04]  /*42f0*/  LDG.E R29, desc[UR6][R16.64+0x4] ;  /* 0x00000406101d7981 */ /* 0x000ee8000c1e1900 */
[----:B------:R-:W4:Y:S01]  /*4300*/  LDG.E R26, desc[UR6][R18.64+0x3c] ;  /* 0x00003c06121a7981 */ /* 0x000f22000c1e1900 */
[----:B--2---:R-:W-:-:S03]  /*4310*/  FADD R27, R20, -R25 ;  /* 0x80000019141b7221 */ /* 0x004fc60000000000 */
[----:B------:R-:W2:Y:S04]  /*4320*/  LDG.E R20, desc[UR6][R18.64+0x8] ;  /* 0x0000080612147981 */ /* 0x000ea8000c1e1900 */
[----:B------:R-:W2:Y:S01]  /*4330*/  LDG.E R25, desc[UR6][R16.64+0x8] ;  /* 0x0000080610197981 */ /* 0x000ea2000c1e1900 */
[----:B------:R-:W-:Y:S01]  /*4340*/  FFMA R24, R27, R27, R4 ;  /* 0x0000001b1b187223 */ /* 0x000fe20000000004 */
[----:B---3--:R-:W-:Y:S02]  /*4350*/  FADD R22, R22, -R29 ;  /* 0x8000001d16167221 */ /* 0x008fe40000000000 */
[----:B------:R-:W3:Y:S04]  /*4360*/  LDG.E R4, desc[UR6][R18.64+0xc] ;  /* 0x00000c0612047981 */ /* 0x000ee8000c1e1900 */
[----:B------:R-:W3:Y:S01]  /*4370*/  LDG.E R27, desc[UR6][R16.64+0xc] ;  /* 0x00000c06101b7981 */ /* 0x000ee2000c1e1900 */
[----:B------:R-:W-:-:S03]  /*4380*/  FFMA R29, R22, R22, R24 ;  /* 0x00000016161d7223 */ /* 0x000fc60000000018 */
[----:B------:R-:W5:Y:S01]  /*4390*/  LDG.E R24, desc[UR6][R18.64+0x38] ;  /* 0x0000380612187981 */ /* 0x000f62000c1e1900 */
[----:B--2---:R-:W-:-:S03]  /*43a0*/  FADD R22, R20, -R25 ;  /* 0x8000001914167221 */ /* 0x004fc60000000000 */
[----:B------:R-:W2:Y:S04]  /*43b0*/  LDG.E R20, desc[UR6][R18.64+0x10] ;  /* 0x0000100612147981 */ /* 0x000ea8000c1e1900 */
[----:B------:R-:W2:Y:S01]  /*43c0*/  LDG.E R25, desc[UR6][R16.64+0x10] ;  /* 0x0000100610197981 */ /* 0x000ea2000c1e1900 */
[----:B------:R-:W-:Y:S01]  /*43d0*/  FFMA R29, R22, R22, R29 ;  /* 0x00000016161d7223 */ /* 0x000fe2000000001d */
[----:B---3--:R-:W-:Y:S02]  /*43e0*/  FADD R22, R4, -R27 ;  /* 0x8000001b04167221 */ /* 0x008fe40000000000 */
[----:B------:R-:W3:Y:S04]  /*43f0*/  LDG.E R4, desc[UR6][R18.64+0x14] ;  /* 0x0000140612047981 */ /* 0x000ee8000c1e1900 */
[----:B------:R-:W3:Y:S01]  /*4400*/  LDG.E R27, desc[UR6][R16.64+0x14] ;  /* 0x00001406101b7981 */ /* 0x000ee2000c1e1900 */
[----:B------:R-:W-:Y:S01]  /*4410*/  FFMA R29, R22, R22, R29 ;  /* 0x00000016161d7223 */ /* 0x000fe2000000001d */
[----:B--2---:R-:W-:-:S02]  /*4420*/  FADD R22, R20, -R25 ;  /* 0x8000001914167221 */ /* 0x004fc40000000000 */
        /* <DEDUP_REMOVED lines=22> */
[----:B------:R-:W-:-:S03]  /*4590*/  FFMA R29, R4, R4, R29 ;  /* 0x00000004041d7223 */ /* 0x000fc6000000001d */
[----:B------:R-:W4:Y:S01]  /*45a0*/  LDG.E R4, desc[UR6][R18.64+0x30] ;  /* 0x0000300612047981 */ /* 0x000f22000c1e1900 */
[----:B--2---:R-:W-:-:S03]  /*45b0*/  FADD R20, R20, -R25 ;  /* 0x8000001914147221 */ /* 0x004fc60000000000 */
[----:B------:R-:W4:Y:S01]  /*45c0*/  LDG.E R25, desc[UR6][R16.64+0x30] ;  /* 0x0000300610197981 */ /* 0x000f22000c1e1900 */
[----:B------:R-:W-:-:S03]  /*45d0*/  FFMA R29, R20, R20, R29 ;  /* 0x00000014141d7223 */ /* 0x000fc6000000001d */
[----:B------:R-:W2:Y:S01]  /*45e0*/  LDG.E R20, desc[UR6][R16.64+0x34] ;  /* 0x0000340610147981 */ /* 0x000ea2000c1e1900 */
[----:B---3--:R-:W-:-:S03]  /*45f0*/  FADD R22, R22, -R27 ;  /* 0x8000001b16167221 */ /* 0x008fc60000000000 */
[----:B------:R-:W2:Y:S01]  /*4600*/  LDG.E R27, desc[UR6][R18.64+0x34] ;  /* 0x00003406121b7981 */ /* 0x000ea2000c1e1900 */
[----:B------:R-:W-:-:S03]  /*4610*/  FFMA R22, R22, R22, R29 ;  /* 0x0000001616167223 */ /* 0x000fc6000000001d */
[----:B------:R-:W3:Y:S01]  /*4620*/  LDG.E R29, desc[UR6][R16.64+0x3c] ;  /* 0x00003c06101d7981 */ /* 0x000ee2000c1e1900 */
[----:B----4-:R-:W-:-:S03]  /*4630*/  FADD R4, R4, -R25 ;  /* 0x8000001904047221 */ /* 0x010fc60000000000 */
[----:B------:R-:W5:Y:S01]  /*4640*/  LDG.E R25, desc[UR6][R16.64+0x38] ;  /* 0x0000380610197981 */ /* 0x000f62000c1e1900 */
[----:B------:R-:W-:Y:S01]  /*4650*/  FFMA R22, R4, R4, R22 ;  /* 0x0000000404167223 */ /* 0x000fe20000000016 */
[----:B------:R-:W-:Y:S02]  /*4660*/  LEA.HI R4, R8, 0x1, RZ, 0x1d ;  /* 0x0000000108047811 */ /* 0x000fe400078fe8ff */
[----:B------:R-:W-:Y:S02]  /*4670*/  IADD3 R12, PT, PT, R12, 0x2, RZ ;  /* 0x000000020c0c7810 */ /* 0x000fe40007ffe0ff */
[----:B------:R-:W-:Y:S01]  /*4680*/  LOP3.LUT R4, R4, 0x3ffffffe, RZ, 0xc0, !PT ;  /* 0x3ffffffe04047812 */ /* 0x000fe200078ec0ff */
[----:B--2---:R-:W-:-:S03]  /*4690*/  FADD R20, R27, -R20 ;  /* 0x800000141b147221 */ /* 0x004fc60000000000 */
[----:B------:R-:W-:Y:S01]  /*46a0*/  ISETP.NE.AND P0, PT, R12, R4, PT ;  /* 0x000000040c00720c */ /* 0x000fe20003f05270 */
[----:B------:R-:W-:Y:S01]  /*46b0*/  FFMA R27, R20, R20, R22 ;  /* 0x00000014141b7223 */ /* 0x000fe20000000016 */
[----:B---3--:R-:W-:Y:S01]  /*46c0*/  FADD R26, R26, -R29 ;  /* 0x8000001d1a1a7221 */ /* 0x008fe20000000000 */
[----:B------:R-:W-:Y:S01]  /*46d0*/  IADD3 R11, PT, PT, R11, 0x10, RZ ;  /* 0x000000100b0b7810 */ /* 0x000fe20007ffe0ff */
[----:B-----5:R-:W-:-:S04]  /*46e0*/  FADD R24, R24, -R25 ;  /* 0x8000001918187221 */ /* 0x020fc80000000000 */
[----:B------:R-:W-:-:S04]  /*46f0*/  FFMA R27, R24, R24, R27 ;  /* 0x00000018181b7223 */ /* 0x000fc8000000001b */
[----:B------:R-:W-:Y:S01]  /*4700*/  FFMA R4, R26, R26, R27 ;  /* 0x0000001a1a047223 */ /* 0x000fe2000000001b */
[----:B------:R-:W-:Y:S06]  /*4710*/  @P0 BRA `(.L_x_64) ;  /* 0xfffffff800e00947 */ /* 0x000fec000383ffff */
.L_x_63:
[----:B------:R-:W-:-:S04]  /*4720*/  LOP3.LUT R12, R8, 0x8, RZ, 0xc0, !PT ;  /* 0x00000008080c7812 */ /* 0x000fc800078ec0ff */
[----:B------:R-:W-:-:S13]  /*4730*/  ISETP.NE.AND P0, PT, R12, RZ, PT ;  /* 0x000000ff0c00720c */ /* 0x000fda0003f05270 */
[----:B------:R-:W-:Y:S05]  /*4740*/  @P0 BRA `(.L_x_65) ;  /* 0x00000000008c0947 */ /* 0x000fea0003800000 */
[----:B------:R-:W-:-:S04]  /*4750*/  IMAD.WIDE.U32 R24, R11, 0x4, R2 ;  /* 0x000000040b187825 */ /* 0x000fc800078e0002 */
[C---:B------:R-:W-:Y:S01]  /*4760*/  IMAD.WIDE.U32 R18, R11.reuse, 0x4, R14 ;  /* 0x000000040b127825 */ /* 0x040fe200078e000e */
[----:B------:R-:W2:Y:S04]  /*4770*/  LDG.E R26, desc[UR6][R24.64] ;  /* 0x00000006181a7981 */ /* 0x000ea8000c1e1900 */
[----:B------:R-:W2:Y:S01]  /*4780*/  LDG.E R28, desc[UR6][R18.64] ;  /* 0x00000006121c7981 */ /* 0x000ea2000c1e1900 */
[----:B------:R-:W-:-:S03]  /*4790*/  IMAD.WIDE.U32 R16, R11, 0x4, R2 ;  /* 0x000000040b107825 */ /* 0x000fc600078e0002 */
[----:B------:R-:W3:Y:S04]  /*47a0*/  LDG.E R20, desc[UR6][R24.64+0x4] ;  /* 0x0000040618147981 */ /* 0x000ee8000c1e1900 */
[----:B------:R-:W3:Y:S04]  /*47b0*/  LDG.E R29, desc[UR6][R18.64+0x4] ;  /* 0x00000406121d7981 */ /* 0x000ee8000c1e1900 */
[----:B------:R-:W4:Y:S04]  /*47c0*/  LDG.E R27, desc[UR6][R16.64+0x8] ;  /* 0x00000806101b7981 */ /* 0x000f28000c1e1900 */
[----:B------:R-:W4:Y:S04]  /*47d0*/  LDG.E R22, desc[UR6][R18.64+0x8] ;  /* 0x0000080612167981 */ /* 0x000f28000c1e1900 */
[----:B------:R-:W5:Y:S04]  /*47e0*/  LDG.E R24, desc[UR6][R16.64+0x10] ;  /* 0x0000100610187981 */ /* 0x000f68000c1e1900 */
[----:B------:R-:W5:Y:S01]  /*47f0*/  LDG.E R25, desc[UR6][R16.64+0x1c] ;  /* 0x00001c0610197981 */ /* 0x000f62000c1e1900 */
[----:B--2---:R-:W-:-:S04]  /*4800*/  FADD R11, R26, -R28 ;  /* 0x8000001c1a0b7221 */ /* 0x004fc80000000000 */
[----:B------:R-:W-:Y:S02]  /*4810*/  FFMA R26, R11, R11, R4 ;  /* 0x0000000b0b1a7223 */ /* 0x000fe40000000004 */
[----:B------:R-:W2:Y:S04]  /*4820*/  LDG.E R4, desc[UR6][R16.64+0xc] ;  /* 0x00000c0610047981 */ /* 0x000ea8000c1e1900 */
[----:B------:R-:W2:Y:S01]  /*4830*/  LDG.E R11, desc[UR6][R18.64+0xc] ;  /* 0x00000c06120b7981 */ /* 0x000ea2000c1e1900 */
[----:B---3--:R-:W-:-:S04]  /*4840*/  FADD R20, R20, -R29 ;  /* 0x8000001d14147221 */ /* 0x008fc80000000000 */
[----:B------:R-:W-:Y:S01]  /*4850*/  FFMA R26, R20, R20, R26 ;  /* 0x00000014141a7223 */ /* 0x000fe2000000001a */
[----:B----4-:R-:W-:Y:S01]  /*4860*/  FADD R27, R27, -R22 ;  /* 0x800000161b1b7221 */ /* 0x010fe20000000000 */
[----:B------:R-:W3:Y:S03]  /*4870*/  LDG.E R20, desc[UR6][R16.64+0x18] ;  /* 0x0000180610147981 */ /* 0x000ee6000c1e1900 */
[----:B------:R-:W-:Y:S01]  /*4880*/  FFMA R29, R27, R27, R26 ;  /* 0x0000001b1b1d7223 */ /* 0x000fe2000000001a */
[----:B------:R-:W4:Y:S04]  /*4890*/  LDG.E R22, desc[UR6][R16.64+0x14] ;  /* 0x0000140610167981 */ /* 0x000f28000c1e1900 */
[----:B------:R-:W5:Y:S01]  /*48a0*/  LDG.E R27, desc[UR6][R18.64+0x10] ;  /* 0x00001006121b7981 */ /* 0x000f62000c1e1900 */
[----:B--2---:R-:W-:-:S03]  /*48b0*/  FADD R4, R4, -R11 ;  /* 0x8000000b04047221 */ /* 0x004fc60000000000 */
[----:B------:R-:W4:Y:S01]  /*48c0*/  LDG.E R11, desc[UR6][R18.64+0x14] ;  /* 0x00001406120b7981 */ /* 0x000f22000c1e1900 */
[----:B------:R-:W-:-:S03]  /*48d0*/  FFMA R26, R4, R4, R29 ;  /* 0x00000004041a7223 */ /* 0x000fc6000000001d */
[----:B------:R-:W3:Y:S04]  /*48e0*/  LDG.E R29, desc[UR6][R18.64+0x18] ;  /* 0x00001806121d7981 */ /* 0x000ee8000c1e1900 */
[----:B------:R-:W2:Y:S01]  /*48f0*/  LDG.E R4, desc[UR6][R18.64+0x1c] ;  /* 0x00001c0612047981 */ /* 0x000ea2000c1e1900 */
[----:B-----5:R-:W-:-:S04]  /*4900*/  FADD R24, R24, -R27 ;  /* 0x8000001b18187221 */ /* 0x020fc80000000000 */
[----:B------:R-:W-:Y:S01]  /*4910*/  FFMA R26, R24, R24, R26 ;  /* 0x00000018181a7223 */ /* 0x000fe2000000001a */
[----:B----4-:R-:W-:-:S04]  /*4920*/  FADD R11, R22, -R11 ;  /* 0x8000000b160b7221 */ /* 0x010fc80000000000 */
[----:B------:R-:W-:Y:S01]  /*4930*/  FFMA R11, R11, R11, R26 ;  /* 0x0000000b0b0b7223 */ /* 0x000fe2000000001a */
[----:B---3--:R-:W-:Y:S01]  /*4940*/  FADD R20, R20, -R29 ;  /* 0x8000001d14147221 */ /* 0x008fe20000000000 */
[----:B--2---:R-:W-:-:S03]  /*4950*/  FADD R4, R25, -R4 ;  /* 0x8000000419047221 */ /* 0x004fc60000000000 */
[----:B------:R-:W-:-:S04]  /*4960*/  FFMA R11, R20, R20, R11 ;  /* 0x00000014140b7223 */ /* 0x000fc8000000000b */
[----:B------:R-:W-:-:S07]  /*4970*/  FFMA R4, R4, R4, R11 ;  /* 0x0000000404047223 */ /* 0x000fce000000000b */
.L_x_65:
[----:B------:R-:W0:Y:S01]  /*4980*/  LDCU UR4, c[0x0][0x3bc] ;  /* 0x00007780ff0477ac */ /* 0x000e220008000800 */
[----:B------:R-:W-:Y:S02]  /*4990*/  LOP3.LUT R11, R8, 0xfffffff8, RZ, 0xc0, !PT ;  /* 0xfffffff8080b7812 */ /* 0x000fe400078ec0ff */
[----:B------:R-:W-:Y:S02]  /*49a0*/  IADD3 R21, PT, PT, R21, 0x1, RZ ;  /* 0x0000000115157810 */ /* 0x000fe40007ffe0ff */
[----:B------:R-:W-:Y:S02]  /*49b0*/  IADD3 R16, PT, PT, R11, 0x8, RZ ;  /* 0x000000080b107810 */ /* 0x000fe40007ffe0ff */
[----:B------:R-:W-:Y:S02]  /*49c0*/  ISETP.GE.AND P0, PT, R21, R10, PT ;  /* 0x0000000a1500720c */ /* 0x000fe40003f06270 */
[----:B0-----:R-:W-:-:S13]  /*49d0*/  ISETP.GE.AND P1, PT, R16, UR4, PT ;  /* 0x0000000410007c0c */ /* 0x001fda000bf26270 */
[----:B------:R-:W-:Y:S05]  /*49e0*/  @P1 BRA `(.L_x_66) ;  /* 0x00000008008c1947 */ /* 0x000fea0003800000 */
[----:B------:R-:W0:Y:S02]  /*49f0*/  LDC R20, c[0x0][0x3bc] ;  /* 0x0000ef00ff147b82 */ /* 0x000e240000000800 */
[----:B0-----:R-:W-:-:S04]  /*4a00*/  IADD3 R11, PT, PT, -R11, -0x9, R20 ;  /* 0xfffffff70b0b7810 */ /* 0x001fc80007ffe114 */
[----:B------:R-:W-:Y:S02]  /*4a10*/  ISETP.GE.U32.AND P1, PT, R11, 0xf, PT ;  /* 0x0000000f0b00780c */ /* 0x000fe40003f26070 */
[----:B------:R-:W-:-:S11]  /*4a20*/  MOV R11, R16 ;  /* 0x00000010000b7202 */ /* 0x000fd60000000f00 */
[----:B------:R-:W-:Y:S05]  /*4a30*/  @!P1 BRA `(.L_x_67) ;  /* 0x0000000400209947 */ /* 0x000fea0003800000 */
[----:B------:R-:W-:Y:S01]  /*4a40*/  HFMA2 R22, -RZ, RZ, 0, 0 ;  /* 0x00000000ff167431 */ /* 0x000fe200000001ff */
[----:B------:R-:W-:-:S07]  /*4a50*/  MOV R11, R16 ;  /* 0x00000010000b7202 */ /* 0x000fce0000000f00 */
.L_x_68:
        /* <DEDUP_REMOVED lines=8> */
[----:B------:R-:W2:Y:S01]  /*4ae0*/  LDG.E R24, desc[UR6][R16.64+0x8] ;  /* 0x0000080610187981 */ /* 0x000ea2000c1e1900 */
[----:B------:R-:W-:-:S03]  /*4af0*/  FFMA R4, R25, R25, R4 ;  /* 0x0000001919047223 */ /* 0x000fc60000000004 */
[----:B------:R-:W2:Y:S01]  /*4b00*/  LDG.E R25, desc[UR6][R18.64+0x8] ;  /* 0x0000080612197981 */ /* 0x000ea2000c1e1900 */
[----:B---3--:R-:W-:-:S03]  /*4b10*/  FADD R27, R26, -R27 ;  /* 0x8000001b1a1b7221 */ /* 0x008fc60000000000 */
[----:B------:R-:W3:Y:S01]  /*4b20*/  LDG.E R26, desc[UR6][R16.64+0xc] ;  /* 0x00000c06101a7981 */ /* 0x000ee2000c1e1900 */
[----:B------:R-:W-:-:S03]  /*4b30*/  FFMA R4, R27, R27, R4 ;  /* 0x0000001b1b047223 */ /* 0x000fc60000000004 */
[----:B------:R-:W3:Y:S01]  /*4b40*/  LDG.E R27, desc[UR6][R18.64+0xc] ;  /* 0x00000c06121b7981 */ /* 0x000ee2000c1e1900 */
        /* <DEDUP_REMOVED lines=33> */
[----:B------:R-:W4:Y:S01]  /*4d60*/  LDG.E R24, desc[UR6][R16.64+0x30] ;  /* 0x0000300610187981 */ /* 0x000f22000c1e1900 */
[----:B------:R-:W-:-:S03]  /*4d70*/  FFMA R4, R25, R25, R4 ;  /* 0x0000001919047223 */ /* 0x000fc60000000004 */
[----:B------:R-:W2:Y:S01]  /*4d80*/  LDG.E R25, desc[UR6][R18.64+0x34] ;  /* 0x0000340612197981 */ /* 0x000ea2000c1e1900 */
[----:B---3--:R-:W-:-:S04]  /*4d90*/  FADD R27, R26, -R27 ;  /* 0x8000001b1a1b7221 */ /* 0x008fc80000000000 */
[----:B------:R-:W-:Y:S02]  /*4da0*/  FFMA R26, R27, R27, R4 ;  /* 0x0000001b1b1a7223 */ /* 0x000fe40000000004 */
[----:B------:R-:W2:Y:S04]  /*4db0*/  LDG.E R4, desc[UR6][R16.64+0x34] ;  /* 0x0000340610047981 */ /* 0x000ea8000c1e1900 */
[----:B------:R-:W3:Y:S01]  /*4dc0*/  LDG.E R27, desc[UR6][R16.64+0x3c] ;  /* 0x00003c06101b7981 */ /* 0x000ee2000c1e1900 */
[----:B----4-:R-:W-:-:S03]  /*4dd0*/  FADD R29, R24, -R29 ;  /* 0x8000001d181d7221 */ /* 0x010fc60000000000 */
[----:B------:R-:W4:Y:S01]  /*4de0*/  LDG.E R24, desc[UR6][R16.64+0x38] ;  /* 0x0000380610187981 */ /* 0x000f22000c1e1900 */
[----:B------:R-:W-:-:S03]  /*4df0*/  FFMA R26, R29, R29, R26 ;  /* 0x0000001d1d1a7223 */ /* 0x000fc6000000001a */
[----:B------:R-:W4:Y:S01]  /*4e00*/  LDG.E R29, desc[UR6][R18.64+0x38] ;  /* 0x00003806121d7981 */ /* 0x000f22000c1e1900 */
[----:B--2---:R-:W-:-:S03]  /*4e10*/  FADD R25, R4, -R25 ;  /* 0x8000001904197221 */ /* 0x004fc60000000000 */
[----:B------:R-:W3:Y:S01]  /*4e20*/  LDG.E R4, desc[UR6][R18.64+0x3c] ;  /* 0x00003c0612047981 */ /* 0x000ee2000c1e1900 */
[----:B------:R-:W-:-:S04]  /*4e30*/  IADD3 R22, PT, PT, R22, 0x10, RZ ;  /* 0x0000001016167810 */ /* 0x000fc80007ffe0ff */
[----:B------:R-:W-:Y:S01]  /*4e40*/  ISETP.NE.AND P1, PT, R22, RZ, PT ;  /* 0x000000ff1600720c */ /* 0x000fe20003f25270 */
[----:B------:R-:W-:Y:S01]  /*4e50*/  FFMA R26, R25, R25, R26 ;  /* 0x00000019191a7223 */ /* 0x000fe2000000001a */
[----:B------:R-:W-:Y:S01]  /*4e60*/  IADD3 R11, PT, PT, R11, 0x10, RZ ;  /* 0x000000100b0b7810 */ /* 0x000fe20007ffe0ff */
[----:B----4-:R-:W-:-:S04]  /*4e70*/  FADD R29, R24, -R29 ;  /* 0x8000001d181d7221 */ /* 0x010fc80000000000 */
[----:B------:R-:W-:Y:S01]  /*4e80*/  FFMA R26, R29, R29, R26 ;  /* 0x0000001d1d1a7223 */ /* 0x000fe2000000001a */
[----:B---3--:R-:W-:-:S04]  /*4e90*/  FADD R27, R27, -R4 ;  /* 0x800000041b1b7221 */ /* 0x008fc80000000000 */
[----:B------:R-:W-:Y:S01]  /*4ea0*/  FFMA R4, R27, R27, R26 ;  /* 0x0000001b1b047223 */ /* 0x000fe2000000001a */
[----:B------:R-:W-:Y:S06]  /*4eb0*/  @P1 BRA `(.L_x_68) ;  /* 0xfffffff800e81947 */ /* 0x000fec000383ffff */
.L_x_67:
[----:B------:R-:W-:-:S04]  /*4ec0*/  LOP3.LUT R16, R20, 0x7, RZ, 0xc0, !PT ;  /* 0x0000000714107812 */ /* 0x000fc800078ec0ff */
[----:B------:R-:W-:-:S13]  /*4ed0*/  ISETP.NE.AND P1, PT, R16, RZ, PT ;  /* 0x000000ff1000720c */ /* 0x000fda0003f25270 */
        /* <DEDUP_REMOVED lines=11> */
[----:B------:R-:W-:-:S04]  /*4f90*/  IMAD.WIDE.U32 R16, R11, 0x4, R2 ;  /* 0x000000040b107825 */ /* 0x000fc800078e0002 */
[----:B------:R-:W-:Y:S01]  /*4fa0*/  IMAD.WIDE.U32 R18, R11, 0x4, R14 ;  /* 0x000000040b127825 */ /* 0x000fe200078e000e */
[----:B------:R-:W2:Y:S04]  /*4fb0*/  LDG.E R20, desc[UR6][R16.64] ;  /* 0x0000000610147981 */ /* 0x000ea8000c1e1900 */
[----:B------:R-:W2:Y:S04]  /*4fc0*/  LDG.E R25, desc[UR6][R18.64] ;  /* 0x0000000612197981 */ /* 0x000ea8000c1e1900 */
[----:B------:R-:W3:Y:S04]  /*4fd0*/  LDG.E R24, desc[UR6][R16.64+0x4] ;  /* 0x0000040610187981 */ /* 0x000ee8000c1e1900 */
[----:B------:R-:W3:Y:S01]  /*4fe0*/  LDG.E R29, desc[UR6][R18.64+0x4] ;  /* 0x00000406121d7981 */ /* 0x000ee2000c1e1900 */
[----:B--2---:R-:W-:-:S03]  /*4ff0*/  FADD R27, R20, -R25 ;  /* 0x80000019141b7221 */ /* 0x004fc60000000000 */
[----:B------:R-:W2:Y:S04]  /*5000*/  LDG.E R25, desc[UR6][R16.64+0x8] ;  /* 0x0000080610197981 */ /* 0x000ea8000c1e1900 */
[----:B------:R-:W2:Y:S01]  /*5010*/  LDG.E R20, desc[UR6][R18.64+0x8] ;  /* 0x0000080612147981 */ /* 0x000ea2000c1e1900 */
[----:B------:R-:W-:Y:S01]  /*5020*/  FFMA R22, R27, R27, R4 ;  /* 0x0000001b1b167223 */ /* 0x000fe20000000004 */
[----:B---3--:R-:W-:Y:S02]  /*5030*/  FADD R29, R24, -R29 ;  /* 0x8000001d181d7221 */ /* 0x008fe40000000000 */
[----:B------:R-:W3:Y:S02]  /*5040*/  LDG.E R27, desc[UR6][R16.64+0xc] ;  /* 0x00000c06101b7981 */ /* 0x000ee4000c1e1900 */
[----:B------:R-:W-:-:S02]  /*5050*/  FFMA R22, R29, R29, R22 ;  /* 0x0000001d1d167223 */ /* 0x000fc40000000016 */
        /* <DEDUP_REMOVED lines=10> */
[----:B------:R-:W5:Y:S04]  /*5100*/  LDG.E R4, desc[UR6][R16.64+0x18] ;  /* 0x0000180610047981 */ /* 0x000f68000c1e1900 */
[----:B------:R-:W4:Y:S01]  /*5110*/  LDG.E R26, desc[UR6][R18.64+0x1c] ;  /* 0x00001c06121a7981 */ /* 0x000f22000c1e1900 */
[----:B--2---:R-:W-:-:S03]  /*5120*/  FADD R20, R20, -R25 ;  /* 0x8000001914147221 */ /* 0x004fc60000000000 */
[----:B------:R-:W5:Y:S01]  /*5130*/  LDG.E R25, desc[UR6][R18.64+0x18] ;  /* 0x0000180612197981 */ /* 0x000f62000c1e1900 */
[----:B------:R-:W-:Y:S01]  /*5140*/  FFMA R29, R20, R20, R29 ;  /* 0x00000014141d7223 */ /* 0x000fe2000000001d */
[----:B---3--:R-:W-:-:S04]  /*5150*/  FADD R22, R22, -R27 ;  /* 0x8000001b16167221 */ /* 0x008fc80000000000 */
[----:B------:R-:W-:Y:S01]  /*5160*/  FFMA R29, R22, R22, R29 ;  /* 0x00000016161d7223 */ /* 0x000fe2000000001d */
[----:B------:R-:W-:Y:S01]  /*5170*/  IADD3 R11, PT, PT, R11, 0x8, RZ ;  /* 0x000000080b0b7810 */ /* 0x000fe20007ffe0ff */
[----:B-----5:R-:W-:Y:S01]  /*5180*/  FADD R4, R4, -R25 ;  /* 0x8000001904047221 */ /* 0x020fe20000000000 */
[----:B----4-:R-:W-:-:S03]  /*5190*/  FADD R25, R24, -R26 ;  /* 0x8000001a18197221 */ /* 0x010fc60000000000 */
[----:B------:R-:W-:-:S04]  /*51a0*/  FFMA R4, R4, R4, R29 ;  /* 0x0000000404047223 */ /* 0x000fc8000000001d */
[----:B------:R-:W-:-:S07]  /*51b0*/  FFMA R4, R25, R25, R4 ;  /* 0x0000001919047223 */ /* 0x000fce0000000004 */
.L_x_69:
[----:B------:R-:W-:Y:S05]  /*51c0*/  @!P2 BRA `(.L_x_70) ;  /* 0x00000000004ca947 */ /* 0x000fea0003800000 */
[----:B------:R-:W-:-:S04]  /*51d0*/  IMAD.WIDE.U32 R16, R11, 0x4, R2 ;  /* 0x000000040b107825 */ /* 0x000fc800078e0002 */
[----:B------:R-:W-:Y:S01]  /*51e0*/  IMAD.WIDE.U32 R18, R11, 0x4, R14 ;  /* 0x000000040b127825 */ /* 0x000fe200078e000e */
[----:B------:R-:W2:Y:S04]  /*51f0*/  LDG.E R25, desc[UR6][R16.64] ;  /* 0x0000000610197981 */ /* 0x000ea8000c1e1900 */
[----:B------:R-:W2:Y:S04]  /*5200*/  LDG.E R26, desc[UR6][R18.64] ;  /* 0x00000006121a7981 */ /* 0x000ea8000c1e1900 */
[----:B------:R-:W3:Y:S04]  /*5210*/  LDG.E R24, desc[UR6][R16.64+0x4] ;  /* 0x0000040610187981 */ /* 0x000ee8000c1e1900 */
[----:B------:R-:W3:Y:S04]  /*5220*/  LDG.E R27, desc[UR6][R18.64+0x4] ;  /* 0x00000406121b7981 */ /* 0x000ee8000c1e1900 */
[----:B------:R-:W4:Y:S04]  /*5230*/  LDG.E R20, desc[UR6][R16.64+0x8] ;  /* 0x0000080610147981 */ /* 0x000f28000c1e1900 */
[----:B------:R-:W4:Y:S04]  /*5240*/  LDG.E R29, desc[UR6][R18.64+0x8] ;  /* 0x00000806121d7981 */ /* 0x000f28000c1e1900 */
[----:B------:R-:W5:Y:S01]  /*5250*/  LDG.E R22, desc[UR6][R16.64+0xc] ;  /* 0x00000c0610167981 */ /* 0x000f62000c1e1900 */
[----:B--2---:R-:W-:-:S03]  /*5260*/  FADD R25, R25, -R26 ;  /* 0x8000001a19197221 */ /* 0x004fc60000000000 */
[----:B------:R-:W5:Y:S01]  /*5270*/  LDG.E R26, desc[UR6][R18.64+0xc] ;  /* 0x00000c06121a7981 */ /* 0x000f62000c1e1900 */
[----:B------:R-:W-:Y:S01]  /*5280*/  FFMA R4, R25, R25, R4 ;  /* 0x0000001919047223 */ /* 0x000fe20000000004 */
[----:B---3--:R-:W-:-:S04]  /*5290*/  FADD R27, R24, -R27 ;  /* 0x8000001b181b7221 */ /* 0x008fc80000000000 */
[----:B------:R-:W-:Y:S01]  /*52a0*/  FFMA R4, R27, R27, R4 ;  /* 0x0000001b1b047223 */ /* 0x000fe20000000004 */
[----:B----4-:R-:W-:-:S04]  /*52b0*/  FADD R29, R20, -R29 ;  /* 0x8000001d141d7221 */ /* 0x010fc80000000000 */
[----:B------:R-:W-:Y:S01]  /*52c0*/  FFMA R4, R29, R29, R4 ;  /* 0x0000001d1d047223 */ /* 0x000fe20000000004 */
[----:B------:R-:W-:Y:S01]  /*52d0*/  IADD3 R11, PT, PT, R11, 0x4, RZ ;  /* 0x000000040b0b7810 */ /* 0x000fe20007ffe0ff */
[----:B-----5:R-:W-:-:S04]  /*52e0*/  FADD R25, R22, -R26 ;  /* 0x8000001a16197221 */ /* 0x020fc80000000000 */
[----:B------:R-:W-:-:S07]  /*52f0*/  FFMA R4, R25, R25, R4 ;  /* 0x0000001919047223 */ /* 0x000fce0000000004 */
.L_x_70:
[----:B------:R-:W-:Y:S05]  /*5300*/  @!P3 BRA `(.L_x_66) ;  /* 0x000000000044b947 */ /* 0x000fea0003800000 */
[----:B------:R-:W-:-:S04]  /*5310*/  IMAD.WIDE.U32 R16, R11, 0x4, R2 ;  /* 0x000000040b107825 */ /* 0x000fc800078e0002 */
[----:B------:R-:W-:Y:S02]  /*5320*/  IMAD.WIDE.U32 R14, R11, 0x4, R14 ;  /* 0x000000040b0e7825 */ /* 0x000fe400078e000e */
[----:B------:R-:W2:Y:S04]  /*5330*/  LDG.E R11, desc[UR6][R16.64] ;  /* 0x00000006100b7981 */ /* 0x000ea8000c1e1900 */
[----:B------:R-:W2:Y:S01]  /*5340*/  LDG.E R18, desc[UR6][R14.64] ;  /* 0x000000060e127981 */ /* 0x000ea2000c1e1900 */
[----:B------:R-:W-:Y:S01]  /*5350*/  ISETP.NE.AND P1, PT, R12, 0x1, PT ;  /* 0x000000010c00780c */ /* 0x000fe20003f25270 */
[----:B--2---:R-:W-:-:S04]  /*5360*/  FADD R11, R11, -R18 ;  /* 0x800000120b0b7221 */ /* 0x004fc80000000000 */
[----:B------:R-:W-:-:S08]  /*5370*/  FFMA R4, R11, R11, R4 ;  /* 0x0000000b0b047223 */ /* 0x000fd00000000004 */
[----:B------:R-:W-:Y:S05]  /*5380*/  @!P1 BRA `(.L_x_66) ;  /* 0x0000000000249947 */ /* 0x000fea0003800000 */
[----:B------:R-:W-:Y:S01]  /*5390*/  ISETP.NE.AND P1, PT, R12, 0x2, PT ;  /* 0x000000020c00780c */ /* 0x000fe20003f25270 */
[----:B------:R-:W2:Y:S04]  /*53a0*/  LDG.E R11, desc[UR6][R16.64+0x4] ;  /* 0x00000406100b7981 */ /* 0x000ea8000c1e1900 */
[----:B------:R-:W2:Y:S08]  /*53b0*/  LDG.E R12, desc[UR6][R14.64+0x4] ;  /* 0x000004060e0c7981 */ /* 0x000eb0000c1e1900 */
[----:B------:R-:W3:Y:S04]  /*53c0*/  @P1 LDG.E R18, desc[UR6][R16.64+0x8] ;  /* 0x0000080610121981 */ /* 0x000ee8000c1e1900 */
[----:B------:R-:W3:Y:S01]  /*53d0*/  @P1 LDG.E R19, desc[UR6][R14.64+0x8] ;  /* 0x000008060e131981 */ /* 0x000ee2000c1e1900 */
[----:B--2---:R-:W-:-:S04]  /*53e0*/  FADD R11, R11, -R12 ;  /* 0x8000000c0b0b7221 */ /* 0x004fc80000000000 */
[----:B------:R-:W-:Y:S01]  /*53f0*/  FFMA R4, R11, R11, R4 ;  /* 0x0000000b0b047223 */ /* 0x000fe20000000004 */
[----:B---3--:R-:W-:-:S04]  /*5400*/  @P1 FADD R19, R18, -R19 ;  /* 0x8000001312131221 */ /* 0x008fc80000000000 */
[----:B------:R-:W-:-:S07]  /*5410*/  @P1 FFMA R4, R19, R19, R4 ;  /* 0x0000001313041223 */ /* 0x000fce0000000004 */
.L_x_66:
[----:B------:R-:W-:-:S04]  /*5420*/  FSETP.GEU.AND P1, PT, R4, R23, PT ;  /* 0x000000170400720b */ /* 0x000fc80003f2e000 */
[----:B------:R-:W-:Y:S02]  /*5430*/  FSEL R23, R4, R23, !P1 ;  /* 0x0000001704177208 */ /* 0x000fe40004800000 */
[----:B------:R-:W-:Y:S01]  /*5440*/  SEL R0, R13, R0, !P1 ;  /* 0x000000000d007207 */ /* 0x000fe20004800000 */
[----:B------:R-:W-:Y:S06]  /*5450*/  @!P0 BRA `(.L_x_71) ;  /* 0xffffffec00588947 */ /* 0x000fec000383ffff */
.L_x_62:
[----:B------:R-:W-:Y:S05]  /*5460*/  BSYNC.RECONVERGENT B1 ;  /* 0x0000000000017941 */ /* 0x000fea0003800200 */
.L_x_61:
[----:B------:R-:W2:Y:S01]  /*5470*/  LDL R15, [R1+0x4] ;  /* 0x00000400010f7983 */ /* 0x000ea20000100800 */
[----:B------:R-:W-:Y:S01]  /*5480*/  BSSY.RECONVERGENT B1, `(.L_x_72) ;  /* 0x0000138000017945 */ /* 0x000fe20003800200 */
        /* <DEDUP_REMOVED lines=13> */
.L_x_82:
[----:B------:R-:W0:Y:S01]  /*5560*/  LDC.64 R12, c[0x0][0x398] ;  /* 0x0000e600ff0c7b82 */ /* 0x000e220000000a00 */
[----:B------:R-:W1:Y:S07]  /*5570*/  LDCU UR4, c[0x0][0x3bc] ;  /* 0x00007780ff0477ac */ /* 0x000e6e0008000800 */
[----:B------:R-:W2:Y:S01]  /*5580*/  LDC.64 R14, c[0x0][0x388] ;  /* 0x0000e200ff0e7b82 */ /* 0x000ea20000000a00 */
[----:B0-----:R-:W-:-:S06]  /*5590*/  IMAD.WIDE R12, R21, 0x4, R12 ;  /* 0x00000004150c7825 */ /* 0x001fcc00078e020c */
[----:B------:R-:W1:Y:S01]  /*55a0*/  LDG.E R13, desc[UR6][R12.64] ;  /* 0x000000060c0d7981 */ /* 0x000e62000c1e1900 */
[----:B------:R-:W-:Y:S02]  /*55b0*/  ISETP.GE.U32.AND P0, PT, R8, 0x8, PT ;  /* 0x000000080800780c */ /* 0x000fe40003f06070 */
[----:B------:R-:W-:Y:S01]  /*55c0*/  MOV R4, RZ ;  /* 0x000000ff00047202 */ /* 0x000fe20000000f00 */
[----:B-1----:R-:W-:-:S04]  /*55d0*/  IMAD R11, R13, UR4, RZ ;  /* 0x000000040d0b7c24 */ /* 0x002fc8000f8e02ff */
[----:B--2---:R-:W-:-:S04]  /*55e0*/  IMAD.WIDE R14, R11, 0x4, R14 ;  /* 0x000000040b0e7825 */ /* 0x004fc800078e020e */
[----:B------:R-:W-:Y:S02]  /*55f0*/  HFMA2 R11, -RZ, RZ, 0, 0 ;  /* 0x00000000ff0b7431 */ /* 0x000fe400000001ff */
[----:B------:R-:W-:Y:S05]  /*5600*/  @!P0 BRA `(.L_x_74) ;  /* 0x00000004002c8947 */ /* 0x000fea0003800000 */
[----:B------:R-:W-:Y:S02]  /*5610*/  MOV R4, RZ ;  /* 0x000000ff00047202 */ /* 0x000fe40000000f00 */
[----:B------:R-:W-:Y:S02]  /*5620*/  MOV R11, RZ ;  /* 0x000000ff000b7202 */ /* 0x000fe40000000f00 */
[----:B------:R-:W-:-:S07]  /*5630*/  MOV R12, RZ ;  /* 0x000000ff000c7202 */ /* 0x000fce0000000f00 */
.L_x_75:
        /* <DEDUP_REMOVED lines=72> */
.L_x_74:
        /* <DEDUP_REMOVED lines=38> */
.L_x_76:
        /* <DEDUP_REMOVED lines=14> */
.L_x_79:
        /* <DEDUP_REMOVED lines=70> */
.L_x_78:
        /* <DEDUP_REMOVED lines=48> */
.L_x_80:
        /* <DEDUP_REMOVED lines=20> */
.L_x_81:
        /* <DEDUP_REMOVED lines=18> */
.L_x_77:
[----:B------:R-:W-:-:S04]  /*67c0*/  FSETP.GEU.AND P1, PT, R4, R23, PT ;  /* 0x000000170400720b */ /* 0x000fc80003f2e000 */
[----:B------:R-:W-:Y:S02]  /*67d0*/  FSEL R23, R4, R23, !P1 ;  /* 0x0000001704177208 */ /* 0x000fe40004800000 */
[----:B------:R-:W-:Y:S01]  /*67e0*/  SEL R0, R13, R0, !P1 ;  /* 0x000000000d007207 */ /* 0x000fe20004800000 */
[----:B------:R-:W-:Y:S06]  /*67f0*/  @!P0 BRA `(.L_x_82) ;  /* 0xffffffec00588947 */ /* 0x000fec000383ffff */
.L_x_73:
[----:B------:R-:W-:Y:S05]  /*6800*/  BSYNC.RECONVERGENT B1 ;  /* 0x0000000000017941 */ /* 0x000fea0003800200 */
.L_x_72:
[----:B------:R-:W2:Y:S02]  /*6810*/  LDL R15, [R1+0x8] ;  /* 0x00000800010f7983 */ /* 0x000ea40000100800 */
        /* <DEDUP_REMOVED lines=13> */
.L_x_91:
        /* <DEDUP_REMOVED lines=14> */
.L_x_84:
        /* <DEDUP_REMOVED lines=72> */
.L_x_83:
        /* <DEDUP_REMOVED lines=38> */
.L_x_85:
        /* <DEDUP_REMOVED lines=14> */
.L_x_88:
        /* <DEDUP_REMOVED lines=70> */
.L_x_87:
        /* <DEDUP_REMOVED lines=48> */
.L_x_89:
        /* <DEDUP_REMOVED lines=20> */
.L_x_90:
        /* <DEDUP_REMOVED lines=18> */
.L_x_86:
[----:B------:R-:W-:-:S04]  /*7b50*/  FSETP.GEU.AND P1, PT, R4, R23, PT ;  /* 0x000000170400720b */ /* 0x000fc80003f2e000 */
[----:B------:R-:W-:Y:S02]  /*7b60*/  FSEL R23, R4, R23, !P1 ;  /* 0x0000001704177208 */ /* 0x000fe40004800000 */
[----:B------:R-:W-:Y:S01]  /*7b70*/  SEL R0, R13, R0, !P1 ;  /* 0x000000000d007207 */ /* 0x000fe20004800000 */
[----:B------:R-:W-:Y:S06]  /*7b80*/  @!P0 BRA `(.L_x_91) ;  /* 0xffffffec00588947 */ /* 0x000fec000383ffff */
.L_x_60:
[----:B------:R-:W-:Y:S05]  /*7b90*/  BSYNC.RECONVERGENT B0 ;  /* 0x0000000000007941 */ /* 0x000fea0003800200 */
.L_x_34:
[----:B------:R-:W-:Y:S01]  /*7ba0*/  ISETP.NE.AND P0, PT, R0, -0x1, PT ;  /* 0xffffffff0000780c */ /* 0x000fe20003f05270 */
[----:B------:R-:W-:-:S12]  /*7bb0*/  BSSY.RECONVERGENT B0, `(.L_x_92) ;  /* 0x0000018000007945 */ /* 0x000fd80003800200 */
[----:B------:R-:W-:Y:S05]  /*7bc0*/  @P0 BRA `(.L_x_93) ;  /* 0x0000000000580947 */ /* 0x000fea0003800000 */
[----:B0-----:R-:W0:Y:S01]  /*7bd0*/  LDC R10, c[0x0][0x3c4] ;  /* 0x0000f100ff0a7b82 */ /* 0x001e220000000800 */
[----:B------:R-:W-:Y:S02]  /*7be0*/  ISETP.GE.AND P2, PT, R7, RZ, PT ;  /* 0x000000ff0700720c */ /* 0x000fe40003f46270 */
[----:B0-----:R-:W-:-:S04]  /*7bf0*/  IABS R11, R10 ;  /* 0x0000000a000b7213 */ /* 0x001fc80000000000 */
[----:B------:R-:W0:Y:S08]  /*7c00*/  I2F.RP R0, R11 ;  /* 0x0000000b00007306 */ /* 0x000e300000209400 */
[----:B0-----:R-:W0:Y:S02]  /*7c10*/  MUFU.RCP R0, R0 ;  /* 0x0000000000007308 */ /* 0x001e240000001000 */
[----:B0-----:R-:W-:-:S06]  /*7c20*/  IADD3 R2, PT, PT, R0, 0xffffffe, RZ ;  /* 0x0ffffffe00027810 */ /* 0x001fcc0007ffe0ff */
[----:B------:R0:W1:Y:S02]  /*7c30*/  F2I.FTZ.U32.TRUNC.NTZ R3, R2 ;  /* 0x0000000200037305 */ /* 0x000064000021f000 */
[----:B0-----:R-:W-:Y:S02]  /*7c40*/  MOV R2, RZ ;  /* 0x000000ff00027202 */ /* 0x001fe40000000f00 */
[----:B-1----:R-:W-:-:S05]  /*7c50*/  IADD3 R4, PT, PT, RZ, -R3, RZ ;  /* 0x80000003ff047210 */ /* 0x002fca0007ffe0ff */
[----:B------:R-:W-:Y:S01]  /*7c60*/  IMAD R13, R4, R11, RZ ;  /* 0x0000000b040d7224 */ /* 0x000fe200078e02ff */
[----:B------:R-:W-:-:S03]  /*7c70*/  IABS R4, R7 ;  /* 0x0000000700047213 */ /* 0x000fc60000000000 */
[----:B------:R-:W-:-:S06]  /*7c80*/  IMAD.HI.U32 R3, R3, R13, R2 ;  /* 0x0000000d03037227 */ /* 0x000fcc00078e0002 */
[----:B------:R-:W-:-:S05]  /*7c90*/  IMAD.HI.U32 R3, R3, R4, RZ ;  /* 0x0000000403037227 */ /* 0x000fca00078e00ff */
[----:B------:R-:W-:-:S05]  /*7ca0*/  IADD3 R3, PT, PT, -R3, RZ, RZ ;  /* 0x000000ff03037210 */ /* 0x000fca0007ffe1ff */
[----:B------:R-:W-:-:S05]  /*7cb0*/  IMAD R0, R11, R3, R4 ;  /* 0x000000030b007224 */ /* 0x000fca00078e0204 */
[----:B------:R-:W-:-:S13]  /*7cc0*/  ISETP.GT.U32.AND P0, PT, R11, R0, PT ;  /* 0x000000000b00720c */ /* 0x000fda0003f04070 */
[----:B------:R-:W-:Y:S02]  /*7cd0*/  @!P0 IADD3 R0, PT, PT, R0, -R11, RZ ;  /* 0x8000000b00008210 */ /* 0x000fe40007ffe0ff */
[----:B------:R-:W-:Y:S02]  /*7ce0*/  ISETP.NE.AND P0, PT, R10, RZ, PT ;  /* 0x000000ff0a00720c */ /* 0x000fe40003f05270 */
[----:B------:R-:W-:-:S13]  /*7cf0*/  ISETP.GT.U32.AND P1, PT, R11, R0, PT ;  /* 0x000000000b00720c */ /* 0x000fda0003f24070 */
[----:B------:R-:W-:-:S04]  /*7d00*/  @!P1 IADD3 R0, PT, PT, R0, -R11, RZ ;  /* 0x8000000b00009210 */ /* 0x000fc80007ffe0ff */
[----:B------:R-:W-:Y:S02]  /*7d10*/  @!P2 IADD3 R0, PT, PT, -R0, RZ, RZ ;  /* 0x000000ff0000a210 */ /* 0x000fe40007ffe1ff */
[----:B------:R-:W-:-:S07]  /*7d20*/  @!P0 LOP3.LUT R0, RZ, R10, RZ, 0x33, !PT ;  /* 0x0000000aff008212 */ /* 0x000fce00078e33ff */
.L_x_93:
[----:B------:R-:W-:Y:S05]  /*7d30*/  BSYNC.RECONVERGENT B0 ;  /* 0x0000000000007941 */ /* 0x000fea0003800200 */
.L_x_92:
[----:B------:R-:W1:Y:S01]  /*7d40*/  LDC.64 R2, c[0x0][0x3b0] ;  /* 0x0000ec00ff027b82 */ /* 0x000e620000000a00 */
[----:B------:R-:W2:Y:S01]  /*7d50*/  LDCU UR4, c[0x0][0x3b8] ;  /* 0x00007700ff0477ac */ /* 0x000ea20008000800 */
[----:B-1----:R-:W-:Y:S01]  /*7d60*/  IMAD.WIDE R2, R7, 0x4, R2 ;  /* 0x0000000407027825 */ /* 0x002fe200078e0202 */
[----:B------:R-:W-:-:S04]  /*7d70*/  IADD3 R7, PT, PT, R6, R7, RZ ;  /* 0x0000000706077210 */ /* 0x000fc80007ffe0ff */
[----:B------:R1:W-:Y:S01]  /*7d80*/  STG.E desc[UR6][R2.64], R0 ;  /* 0x0000000002007986 */ /* 0x0003e2000c101906 */
[----:B--2---:R-:W-:-:S13]  /*7d90*/  ISETP.GE.AND P0, PT, R7, UR4, PT ;  /* 0x0000000407007c0c */ /* 0x004fda000bf06270 */
[----:B-1----:R-:W-:Y:S05]  /*7da0*/  @!P0 BRA `(.L_x_94) ;  /* 0xffffff8400308947 */ /* 0x002fea000383ffff */
[----:B------:R-:W-:Y:S05]  /*7db0*/  EXIT ;  /* 0x000000000000794d */ /* 0x000fea0003800000 */
.L_x_3:
[----:B------:R-:W-:-:S13]  /*7dc0*/  ISETP.GT.AND P0, PT, R10, 0x7, PT ;  /* 0x000000070a00780c */ /* 0x000fda0003f04270 */
[----:B------:R-:W-:Y:S05]  /*7dd0*/  @P0 BRA `(.L_x_95) ;  /* 0x0000000000840947 */ /* 0x000fea0003800000 */
[----:B------:R-:W1:Y:S01]  /*7de0*/  LDC R0, c[0x0][0x3c4] ;  /* 0x0000f100ff007b82 */ /* 0x000e620000000800 */
[----:B------:R-:W2:Y:S07]  /*7df0*/  LDCU UR4, c[0x0][0x3b8] ;  /* 0x00007700ff0477ac */ /* 0x000eae0008000800 */
[----:B------:R-:W3:Y:S08]  /*7e00*/  LDC R10, c[0x0][0x3c4] ;  /* 0x0000f100ff0a7b82 */ /* 0x000ef00000000800 */
[----:B0-----:R-:W0:Y:S01]  /*7e10*/  LDC.64 R2, c[0x0][0x3b0] ;  /* 0x0000ec00ff027b82 */ /* 0x001e220000000a00 */
[----:B-1----:R-:W-:-:S02]  /*7e20*/  IABS R11, R0 ;  /* 0x00000000000b7213 */ /* 0x002fc40000000000 */
[----:B------:R-:W-:Y:S02]  /*7e30*/  ISETP.NE.AND P0, PT, R0, RZ, PT ;  /* 0x000000ff0000720c */ /* 0x000fe40003f05270 */
[----:B------:R-:W1:Y:S01]  /*7e40*/  I2F.RP R8, R11 ;  /* 0x0000000b00087306 */ /* 0x000e620000209400 */
[----:B------:R-:W-:Y:S02]  /*7e50*/  LOP3.LUT R15, RZ, R0, RZ, 0x33, !PT ;  /* 0x00000000ff0f7212 */ /* 0x000fe400078e33ff */
[----:B---3--:R-:W-:-:S05]  /*7e60*/  IABS R17, R10 ;  /* 0x0000000a00117213 */ /* 0x008fca0000000000 */
[----:B-1----:R-:W1:Y:S02]  /*7e70*/  MUFU.RCP R8, R8 ;  /* 0x0000000800087308 */ /* 0x002e640000001000 */
[----:B-1----:R-:W-:-:S06]  /*7e80*/  IADD3 R4, PT, PT, R8, 0xffffffe, RZ ;  /* 0x0ffffffe08047810 */ /* 0x002fcc0007ffe0ff */
[----:B------:R1:W3:Y:S02]  /*7e90*/  F2I.FTZ.U32.TRUNC.NTZ R5, R4 ;  /* 0x0000000400057305 */ /* 0x0002e4000021f000 */
[----:B-1----:R-:W-:Y:S01]  /*7ea0*/  HFMA2 R4, -RZ, RZ, 0, 0 ;  /* 0x00000000ff047431 */ /* 0x002fe200000001ff */
[----:B---3--:R-:W-:-:S05]  /*7eb0*/  IADD3 R12, PT, PT, RZ, -R5, RZ ;  /* 0x80000005ff0c7210 */ /* 0x008fca0007ffe0ff */
[----:B------:R-:W-:-:S04]  /*7ec0*/  IMAD R9, R12, R11, RZ ;  /* 0x0000000b0c097224 */ /* 0x000fc800078e02ff */
[----:B0-2---:R-:W-:-:S07]  /*7ed0*/  IMAD.HI.U32 R13, R5, R9, R4 ;  /* 0x00000009050d7227 */ /* 0x005fce00078e0004 */
.L_x_96:
[----:B0-----:R-:W-:Y:S02]  /*7ee0*/  IABS R4, R7 ;  /* 0x0000000700047213 */ /* 0x001fe40000000000 */
[----:B------:R-:W-:-:S03]  /*7ef0*/  ISETP.GE.AND P2, PT, R7, RZ, PT ;  /* 0x000000ff0700720c */ /* 0x000fc60003f46270 */
[----:B------:R-:W-:-:S05]  /*7f00*/  IMAD.HI.U32 R0, R13, R4, RZ ;  /* 0x000000040d007227 */ /* 0x000fca00078e00ff */
[----:B------:R-:W-:-:S05]  /*7f10*/  IADD3 R5, PT, PT, -R0, RZ, RZ ;  /* 0x000000ff00057210 */ /* 0x000fca0007ffe1ff */
[----:B------:R-:W-:Y:S02]  /*7f20*/  IMAD R0, R17, R5, R4 ;  /* 0x0000000511007224 */ /* 0x000fe400078e0204 */
[----:B------:R-:W-:Y:S01]  /*7f30*/  IMAD.WIDE R4, R7, 0x4, R2 ;  /* 0x0000000407047825 */ /* 0x000fe200078e0202 */
[----:B------:R-:W-:Y:S02]  /*7f40*/  IADD3 R7, PT, PT, R6, R7, RZ ;  /* 0x0000000706077210 */ /* 0x000fe40007ffe0ff */
[----:B------:R-:W-:-:S13]  /*7f50*/  ISETP.GT.U32.AND P1, PT, R11, R0, PT ;  /* 0x000000000b00720c */ /* 0x000fda0003f24070 */
[----:B------:R-:W-:-:S04]  /*7f60*/  @!P1 IADD3 R0, PT, PT, R0, -R17, RZ ;  /* 0x8000001100009210 */ /* 0x000fc80007ffe0ff */
[----:B------:R-:W-:-:S13]  /*7f70*/  ISETP.GT.U32.AND P1, PT, R11, R0, PT ;  /* 0x000000000b00720c */ /* 0x000fda0003f24070 */
[----:B------:R-:W-:Y:S02]  /*7f80*/  @!P1 IADD3 R0, PT, PT, R0, -R17, RZ ;  /* 0x8000001100009210 */ /* 0x000fe40007ffe0ff */
[----:B------:R-:W-:Y:S02]  /*7f90*/  ISETP.GE.AND P1, PT, R7, UR4, PT ;  /* 0x0000000407007c0c */ /* 0x000fe4000bf26270 */
[----:B------:R-:W-:-:S04]  /*7fa0*/  @!P2 IADD3 R0, PT, PT, -R0, RZ, RZ ;  /* 0x000000ff0000a210 */ /* 0x000fc80007ffe1ff */
[----:B------:R-:W-:-:S05]  /*7fb0*/  SEL R9, R15, R0, !P0 ;  /* 0x000000000f097207 */ /* 0x000fca0004000000 */
[----:B------:R0:W-:Y:S02]  /*7fc0*/  STG.E desc[UR6][R4.64], R9 ;  /* 0x0000000904007986 */ /* 0x0001e4000c101906 */
[----:B------:R-:W-:Y:S05]  /*7fd0*/  @!P1 BRA `(.L_x_96) ;  /* 0xfffffffc00c09947 */ /* 0x000fea000383ffff */
[----:B------:R-:W-:Y:S05]  /*7fe0*/  EXIT ;  /* 0x000000000000794d */ /* 0x000fea0003800000 */
.L_x_95:
        /* <DEDUP_REMOVED lines=12> */
[----:B-1----:R-:W-:Y:S02]  /*80b0*/  MOV R4, RZ ;  /* 0x000000ff00047202 */ /* 0x002fe40000000f00 */
[----:B---3--:R-:W-:-:S05]  /*80c0*/  IADD3 R12, PT, PT, RZ, -R5, RZ ;  /* 0x80000005ff0c7210 */ /* 0x008fca0007ffe0ff */
[----:B------:R-:W-:-:S04]  /*80d0*/  IMAD R9, R12, R11, RZ ;  /* 0x0000000b0c097224 */ /* 0x000fc800078e02ff */
[----:B0-2---:R-:W-:-:S07]  /*80e0*/  IMAD.HI.U32 R13, R5, R9, R4 ;  /* 0x00000009050d7227 */ /* 0x005fce00078e0004 */
.L_x_97:
        /* <DEDUP_REMOVED lines=17> */
.L_x_98:
[----:B------:R-:W-:-:S00]  /*8200*/  BRA `(.L_x_98) ;  /* 0xfffffffc00fc7947 */ /* 0x000fc0000383ffff */
[----:B------:R-:W-:-:S00]  /*8210*/  NOP ;  /* 0x0000000000007918 */ /* 0x000fc00000000000 */
        /* <DEDUP_REMOVED lines=14> */
.L_x_141:


//--------------------- .text.build_inverted_index --------------------------
	.section	.text.build_inverted_index,"ax",@progbits
	.align	128
        .global         build_inverted_index
        .type           build_inverted_index,@function
        .size           build_inverted_index,(.L_x_142 - build_inverted_index)
        .other          build_inverted_index,@"STO_CUDA_ENTRY STV_DEFAULT"
build_inverted_index:
.text.build_inverted_index:
[----:B------:R-:W-:Y:S01]  /*0000*/  LDC R1, c[0x0][0x37c] ;  /* 0x0000df00ff017b82 */ /* 0x000fe20000000800 */
[----:B------:R-:W0:Y:S07]  /*0010*/  S2R R0, SR_TID.X ;  /* 0x0000000000007919 */ /* 0x000e2e0000002100 */
[----:B------:R-:W0:Y:S01]  /*0020*/  S2UR UR4, SR_CTAID.X ;  /* 0x00000000000479c3 */ /* 0x000e220000002500 */
[----:B------:R-:W1:Y:S07]  /*0030*/  LDCU UR5, c[0x0][0x3a0] ;  /* 0x00007400ff0577ac */ /* 0x000e6e0008000800 */
[----:B------:R-:W0:Y:S02]  /*0040*/  LDC R13, c[0x0][0x360] ;  /* 0x0000d800ff0d7b82 */ /* 0x000e240000000800 */
[----:B0-----:R-:W-:-:S05]  /*0050*/  IMAD R0, R13, UR4, R0 ;  /* 0x000000040d007c24 */ /* 0x001fca000f8e0200 */
[----:B-1----:R-:W-:-:S13]  /*0060*/  ISETP.GE.AND P0, PT, R0, UR5, PT ;  /* 0x0000000500007c0c */ /* 0x002fda000bf06270 */
[----:B------:R-:W-:Y:S05]  /*0070*/  @P0 EXIT ;  /* 0x000000000000094d */ /* 0x000fea0003800000 */
[----:B------:R-:W0:Y:S01]  /*0080*/  LDC.64 R6, c[0x0][0x380] ;  /* 0x0000e000ff067b82 */ /* 0x000e220000000a00 */
[----:B------:R-:W1:Y:S01]  /*0090*/  LDCU UR4, c[0x0][0x370] ;  /* 0x00006e00ff0477ac */ /* 0x000e620008000800 */
[----:B------:R-:W2:Y:S06]  /*00a0*/  LDCU.64 UR6, c[0x0][0x358] ;  /* 0x00006b00ff0677ac */ /* 0x000eac0008000a00 */
[----:B------:R-:W3:Y:S01]  /*00b0*/  LDC.64 R10, c[0x0][0x390] ;  /* 0x0000e400ff0a7b82 */ /* 0x000ee20000000a00 */
[----:B------:R-:W4:Y:S07]  /*00c0*/  LDCU UR5, c[0x0][0x3a0] ;  /* 0x00007400ff0577ac */ /* 0x000f2e0008000800 */
[----:B------:R-:W0:Y:S01]  /*00d0*/  LDC.64 R8, c[0x0][0x398] ;  /* 0x0000e600ff087b82 */ /* 0x000e220000000a00 */
[----:B-1----:R-:W-:-:S07]  /*00e0*/  IMAD R13, R13, UR4, RZ ;  /* 0x000000040d0d7c24 */ /* 0x002fce000f8e02ff */
.L_x_101:
[----:B0-----:R-:W-:-:S06]  /*00f0*/  IMAD.WIDE R2, R0, 0x4, R6 ;  /* 0x0000000400027825 */ /* 0x001fcc00078e0206 */
[----:B--2---:R-:W2:Y:S01]  /*0100*/  LDG.E R3, desc[UR6][R2.64] ;  /* 0x0000000602037981 */ /* 0x004ea2000c1e1900 */
[----:B------:R-:W-:Y:S01]  /*0110*/  BSSY.RECONVERGENT B0, `(.L_x_99) ;  /* 0x0000008000007945 */ /* 0x000fe20003800200 */
[----:B--2---:R-:W-:-:S13]  /*0120*/  ISETP.NE.AND P0, PT, R3, -0x1, PT ;  /* 0xffffffff0300780c */ /* 0x004fda0003f05270 */
[----:B------:R-:W-:Y:S05]  /*0130*/  @!P0 BRA `(.L_x_100) ;  /* 0x0000000000148947 */ /* 0x000fea0003800000 */
[----:B------:R-:W-:Y:S02]  /*0140*/  HFMA2 R15, -RZ, RZ, 0, 5.9604644775390625e-08 ;  /* 0x00000001ff0f7431 */ /* 0x000fe400000001ff */
[----:B------:R-:W-:-:S06]  /*0150*/  IMAD.WIDE R2, R3, 0x4, R8 ;  /* 0x0000000403027825 */ /* 0x000fcc00078e0208 */
[----:B------:R-:W3:Y:S02]  /*0160*/  ATOMG.E.ADD.STRONG.GPU PT, R3, desc[UR6][R2.64], R15 ;  /* 0x8000000f020379a8 */ /* 0x000ee400081ef106 */
[----:B---3--:R-:W-:-:S05]  /*0170*/  IMAD.WIDE R4, R3, 0x4, R10 ;  /* 0x0000000403047825 */ /* 0x008fca00078e020a */
[----:B------:R0:W-:Y:S02]  /*0180*/  STG.E desc[UR6][R4.64], R0 ;  /* 0x0000000004007986 */ /* 0x0001e4000c101906 */
.L_x_100:
[----:B----4-:R-:W-:Y:S05]  /*0190*/  BSYNC.RECONVERGENT B0 ;  /* 0x0000000000007941 */ /* 0x010fea0003800200 */
.L_x_99:
[----:B0-----:R-:W-:-:S04]  /*01a0*/  IADD3 R0, PT, PT, R13, R0, RZ ;  /* 0x000000000d007210 */ /* 0x001fc80007ffe0ff */
[----:B------:R-:W-:-:S13]  /*01b0*/  ISETP.GE.AND P0, PT, R0, UR5, PT ;  /* 0x0000000500007c0c */ /* 0x000fda000bf06270 */
[----:B------:R-:W-:Y:S05]  /*01c0*/  @!P0 BRA `(.L_x_101) ;  /* 0xfffffffc00c88947 */ /* 0x000fea000383ffff */
[----:B------:R-:W-:Y:S05]  /*01d0*/  EXIT ;  /* 0x000000000000794d */ /* 0x000fea0003800000 */
.L_x_102:
        /* <DEDUP_REMOVED lines=10> */
.L_x_142:


//--------------------- .text.assign_clusters_and_count_sizes --------------------------
	.section	.text.assign_clusters_and_count_sizes,"ax",@progbits
	.align	128
        .global         assign_clusters_and_count_sizes
        .type           assign_clusters_and_count_sizes,@function
        .size           assign_clusters_and_count_sizes,(.L_x_143 - assign_clusters_and_count_sizes)
        .other          assign_clusters_and_count_sizes,@"STO_CUDA_ENTRY STV_DEFAULT"
assign_clusters_and_count_sizes:
.text.assign_clusters_and_count_sizes:
[----:B------:R-:W-:Y:S01]  /*0000*/  LDC R1, c[0x0][0x37c] ;  /* 0x0000df00ff017b82 */ /* 0x000fe20000000800 */
[----:B------:R-:W0:Y:S07]  /*0010*/  S2R R11, SR_TID.X ;  /* 0x00000000000b7919 */ /* 0x000e2e0000002100 */
[----:B------:R-:W1:Y:S01]  /*0020*/  LDC R10, c[0x0][0x3a8] ;  /* 0x0000ea00ff0a7b82 */ /* 0x000e620000000800 */
[----:B------:R-:W1:Y:S01]  /*0030*/  LDCU UR7, c[0x0][0x3a4] ;  /* 0x00007480ff0777ac */ /* 0x000e620008000800 */
[----:B------:R-:W-:Y:S01]  /*0040*/  BSSY.RECONVERGENT B0, `(.L_x_103) ;  /* 0x0000012000007945 */ /* 0x000fe20003800200 */
[----:B------:R-:W2:Y:S01]  /*0050*/  LDCU.64 UR10, c[0x0][0x358] ;  /* 0x00006b00ff0a77ac */ /* 0x000ea20008000a00 */
[----:B-1----:R-:W-:-:S05]  /*0060*/  IMAD R0, R10, UR7, RZ ;  /* 0x000000070a007c24 */ /* 0x002fca000f8e02ff */
[----:B0-----:R-:W-:-:S13]  /*0070*/  ISETP.GE.AND P0, PT, R11, R0, PT ;  /* 0x000000000b00720c */ /* 0x001fda0003f06270 */
[----:B--2---:R-:W-:Y:S05]  /*0080*/  @P0 BRA `(.L_x_104) ;  /* 0x0000000000340947 */ /* 0x004fea0003800000 */
[----:B------:R-:W0:Y:S01]  /*0090*/  S2R R3, SR_CgaCtaId ;  /* 0x0000000000037919 */ /* 0x000e220000008800 */
[----:B------:R-:W1:Y:S01]  /*00a0*/  LDC R8, c[0x0][0x360] ;  /* 0x0000d800ff087b82 */ /* 0x000e620000000800 */
[----:B------:R-:W-:Y:S02]  /*00b0*/  MOV R2, 0x400 ;  /* 0x0000040000027802 */ /* 0x000fe40000000f00 */
[----:B------:R-:W-:-:S05]  /*00c0*/  MOV R7, R11 ;  /* 0x0000000b00077202 */ /* 0x000fca0000000f00 */
[----:B------:R-:W2:Y:S01]  /*00d0*/  LDC.64 R4, c[0x0][0x388] ;  /* 0x0000e200ff047b82 */ /* 0x000ea20000000a00 */
[----:B0-----:R-:W-:-:S07]  /*00e0*/  LEA R6, R3, R2, 0x18 ;  /* 0x0000000203067211 */ /* 0x001fce00078ec0ff */
.L_x_105:
[----:B0-2---:R-:W-:-:S06]  /*00f0*/  IMAD.WIDE R2, R7, 0x4, R4 ;  /* 0x0000000407027825 */ /* 0x005fcc00078e0204 */
[----:B------:R-:W2:Y:S01]  /*0100*/  LDG.E R2, desc[UR10][R2.64] ;  /* 0x0000000a02027981 */ /* 0x000ea2000c1e1900 */
[----:B------:R-:W-:Y:S02]  /*0110*/  LEA R9, R7, R6, 0x2 ;  /* 0x0000000607097211 */ /* 0x000fe400078e10ff */
[----:B-1----:R-:W-:-:S04]  /*0120*/  IADD3 R7, PT, PT, R8, R7, RZ ;  /* 0x0000000708077210 */ /* 0x002fc80007ffe0ff */
[----:B------:R-:W-:Y:S01]  /*0130*/  ISETP.GE.AND P0, PT, R7, R0, PT ;  /* 0x000000000700720c */ /* 0x000fe20003f06270 */
[----:B--2---:R0:W-:-:S12]  /*0140*/  STS [R9], R2 ;  /* 0x0000000209007388 */ /* 0x0041d80000000800 */
[----:B------:R-:W-:Y:S05]  /*0150*/  @!P0 BRA `(.L_x_105) ;  /* 0xfffffffc00e48947 */ /* 0x000fea000383ffff */
.L_x_104:
[----:B------:R-:W-:Y:S05]  /*0160*/  BSYNC.RECONVERGENT B0 ;  /* 0x0000000000007941 */ /* 0x000fea0003800200 */
.L_x_103:
[----:B------:R-:W1:Y:S01]  /*0170*/  LDCU UR5, c[0x0][0x360] ;  /* 0x00006c00ff0577ac */ /* 0x000e620008000800 */
[----:B------:R-:W2:Y:S08]  /*0180*/  S2UR UR6, SR_CTAID.X ;  /* 0x00000000000679c3 */ /* 0x000eb00000002500 */
[----:B------:R-:W-:Y:S01]  /*0190*/  BAR.SYNC.DEFER_BLOCKING 0x0 ;  /* 0x0000000000007b1d */ /* 0x000fe20000010000 */
[----:B------:R-:W-:-:S05]  /*01a0*/  ISETP.GE.AND P0, PT, R10, 0x1, PT ;  /* 0x000000010a00780c */ /* 0x000fca0003f06270 */
[----:B------:R-:W3:Y:S02]  /*01b0*/  LDCU UR8, c[0x0][0x3a0] ;  /* 0x00007400ff0877ac */ /* 0x000ee40008000800 */
[----:B0-----:R-:W2:Y:S01]  /*01c0*/  LDC R2, c[0x0][0x360] ;  /* 0x0000d800ff027b82 */ /* 0x001ea20000000800 */
[----:B------:R-:W1:Y:S02]  /*01d0*/  LDCU UR4, c[0x0][0x370] ;  /* 0x00006e00ff0477ac */ /* 0x000e640008000800 */
[----:B-1----:R-:W-:Y:S01]  /*01e0*/  UIMAD UR5, UR5, UR4, URZ ;  /* 0x00000004050572a4 */ /* 0x002fe2000f8e02ff */
[----:B--2---:R-:W-:-:S05]  /*01f0*/  IMAD R2, R2, UR6, R11 ;  /* 0x0000000602027c24 */ /* 0x004fca000f8e020b */
[----:B---3--:R-:W-:-:S13]  /*0200*/  ISETP.GE.OR P0, PT, R2, UR8, !P0 ;  /* 0x0000000802007c0c */ /* 0x008fda000c706670 */
[----:B------:R-:W-:Y:S05]  /*0210*/  @P0 EXIT ;  /* 0x000000000000094d */ /* 0x000fea0003800000 */
[----:B------:R-:W-:-:S09]  /*0220*/  UISETP.GE.AND UP0, UPT, UR7, 0x8, UPT ;  /* 0x000000080700788c */ /* 0x000fd2000bf06270 */
[----:B------:R-:W-:Y:S05]  /*0230*/  BRA.U !UP0, `(.L_x_106) ;  /* 0x0000001d08607547 */ /* 0x000fea000b800000 */
[----:B------:R-:W-:Y:S02]  /*0240*/  UIADD3 UR12, UPT, UPT, UR7, -0x8, URZ ;  /* 0xfffffff8070c7890 */ /* 0x000fe4000fffe0ff */
[----:B------:R-:W-:Y:S02]  /*0250*/  ULOP3.LUT UR4, UR7, 0x8, URZ, 0x3c, !UPT ;  /* 0x0000000807047892 */ /* 0x000fe4000f8e3cff */
[----:B------:R-:W-:Y:S02]  /*0260*/  ULOP3.LUT UR6, UR12, 0x8, URZ, 0xc0, !UPT ;  /* 0x000000080c067892 */ /* 0x000fe4000f8ec0ff */
[----:B------:R-:W-:Y:S02]  /*0270*/  ULOP3.LUT UR13, UR7, 0x7, URZ, 0xc0, !UPT ;  /* 0x00000007070d7892 */ /* 0x000fe4000f8ec0ff */
[----:B------:R-:W-:Y:S02]  /*0280*/  UIADD3 UR4, UPT, UPT, UR4, -UR6, URZ ;  /* 0x8000000604047290 */ /* 0x000fe4000fffe0ff */
[----:B------:R-:W-:-:S02]  /*0290*/  ULOP3.LUT UR7, UR7, 0x3, URZ, 0xc0, !UPT ;  /* 0x0000000307077892 */ /* 0x000fc4000f8ec0ff */
[----:B------:R-:W-:Y:S02]  /*02a0*/  ULOP3.LUT UR6, UR4, 0xf, URZ, 0xc0, !UPT ;  /* 0x0000000f04067892 */ /* 0x000fe4000f8ec0ff */
[----:B------:R-:W-:Y:S02]  /*02b0*/  ULOP3.LUT UR4, UR12, 0xfffffff8, URZ, 0xc0, !UPT ;  /* 0xfffffff80c047892 */ /* 0x000fe4000f8ec0ff */
[----:B------:R-:W-:Y:S02]  /*02c0*/  UIADD3 UR6, UPT, UPT, UR6, -0x1, URZ ;  /* 0xffffffff06067890 */ /* 0x000fe4000fffe0ff */
[----:B------:R-:W-:Y:S02]  /*02d0*/  UIADD3 UR4, UPT, UPT, UR4, 0x8, URZ ;  /* 0x0000000804047890 */ /* 0x000fe4000fffe0ff */
[----:B------:R-:W-:-:S11]  /*02e0*/  UISETP.GE.U32.AND UP0, UPT, UR6, 0x7, UPT ;  /* 0x000000070600788c */ /* 0x000fd6000bf06070 */
.L_x_119:
[----:B0-----:R-:W0:Y:S01]  /*02f0*/  LDC.64 R4, c[0x0][0x380] ;  /* 0x0000e000ff047b82 */ /* 0x001e220000000a00 */
[----:B------:R-:W1:Y:S01]  /*0300*/  LDCU UR6, c[0x0][0x3a4] ;  /* 0x00007480ff0677ac */ /* 0x000e620008000800 */
[----:B------:R-:W-:Y:S01]  /*0310*/  HFMA2 R9, -RZ, RZ, 0, 0 ;  /* 0x00000000ff097431 */ /* 0x000fe200000001ff */
[----:B------:R-:W-:Y:S01]  /*0320*/  MOV R8, 0xffffffff ;  /* 0xffffffff00087802 */ /* 0x000fe20000000f00 */
[----:B-1----:R-:W-:-:S04]  /*0330*/  IMAD R3, R2, UR6, RZ ;  /* 0x0000000602037c24 */ /* 0x002fc8000f8e02ff */
[----:B0-----:R-:W-:Y:S01]  /*0340*/  IMAD.WIDE R4, R3, 0x4, R4 ;  /* 0x0000000403047825 */ /* 0x001fe200078e0204 */
[----:B------:R-:W-:Y:S02]  /*0350*/  MOV R3, 0x7f7fffff ;  /* 0x7f7fffff00037802 */ /* 0x000fe40000000f00 */
[----:B------:R-:W-:-:S04]  /*0360*/  IADD3 R0, P0, PT, R4, 0x40, RZ ;  /* 0x0000004004007810 */ /* 0x000fc80007f1e0ff */
[----:B------:R-:W-:-:S09]  /*0370*/  IADD3.X R10, PT, PT, RZ, R5, RZ, P0, !PT ;  /* 0x00000005ff0a7210 */ /* 0x000fd200007fe4ff */
.L_x_116:
[----:B------:R-:W-:Y:S01]  /*0380*/  UISETP.GE.U32.AND UP1, UPT, UR12, 0x18, UPT ;  /* 0x000000180c00788c */ /* 0x000fe2000bf26070 */
[----:B------:R-:W-:Y:S02]  /*0390*/  MOV R14, RZ ;  /* 0x000000ff000e7202 */ /* 0x000fe40000000f00 */
[----:B------:R-:W-:-:S06]  /*03a0*/  MOV R11, RZ ;  /* 0x000000ff000b7202 */ /* 0x000fcc0000000f00 */
[----:B------:R-:W-:Y:S05]  /*03b0*/  BRA.U !UP1, `(.L_x_107) ;  /* 0x00000009095c7547 */ /* 0x000fea000b800000 */
[----:B------:R-:W0:Y:S01]  /*03c0*/  S2R R12, SR_CgaCtaId ;  /* 0x00000000000c7919 */ /* 0x000e220000008800 */
[----:B------:R-:W1:Y:S01]  /*03d0*/  LDCU UR8, c[0x0][0x3a4] ;  /* 0x00007480ff0877ac */ /* 0x000e620008000800 */
[----:B------:R-:W-:Y:S01]  /*03e0*/  MOV R7, 0x400 ;  /* 0x0000040000077802 */ /* 0x000fe20000000f00 */
[----:B------:R-:W-:Y:S01]  /*03f0*/  HFMA2 R11, -RZ, RZ, 0, 0 ;  /* 0x00000000ff0b7431 */ /* 0x000fe200000001ff */
[----:B------:R-:W-:Y:S01]  /*0400*/  MOV R14, RZ ;  /* 0x000000ff000e7202 */ /* 0x000fe20000000f00 */
[----:B------:R-:W-:Y:S01]  /*0410*/  ULEA.HI UR6, UR12, 0x1, URZ, 0x1d ;  /* 0x000000010c067891 */ /* 0x000fe2000f8fe8ff */
[----:B------:R-:W-:-:S03]  /*0420*/  MOV R16, R0 ;  /* 0x0000000000107202 */ /* 0x000fc60000000f00 */
[----:B------:R-:W-:-:S04]  /*0430*/  ULOP3.LUT UR6, UR6, 0x3ffffffc, URZ, 0xc0, !UPT ;  /* 0x3ffffffc06067892 */ /* 0x000fc8000f8ec0ff */
[----:B------:R-:W-:Y:S01]  /*0440*/  UIADD3 UR6, UPT, UPT, -UR6, URZ, URZ ;  /* 0x000000ff06067290 */ /* 0x000fe2000fffe1ff */
[----:B-1----:R-:W-:-:S05]  /*0450*/  IMAD R6, R9, UR8, RZ ;  /* 0x0000000809067c24 */ /* 0x002fca000f8e02ff */
[----:B------:R-:W-:Y:S02]  /*0460*/  MOV R13, UR6 ;  /* 0x00000006000d7c02 */ /* 0x000fe40008000f00 */
[----:B0-----:R-:W-:-:S04]  /*0470*/  LEA R7, R12, R7, 0x18 ;  /* 0x000000070c077211 */ /* 0x001fc800078ec0ff */
[----:B------:R-:W-:Y:S02]  /*0480*/  LEA R6, R6, R7, 0x2 ;  /* 0x0000000706067211 */ /* 0x000fe400078e10ff */
[----:B------:R-:W-:Y:S02]  /*0490*/  MOV R7, R10 ;  /* 0x0000000a00077202 */ /* 0x000fe40000000f00 */
[----:B------:R-:W-:-:S07]  /*04a0*/  IADD3 R12, PT, PT, R6, 0x40, RZ ;  /* 0x00000040060c7810 */ /* 0x000fce0007ffe0ff */
.L_x_108:
[----:B------:R-:W-:Y:S01]  /*04b0*/  MOV R6, R16 ;  /* 0x0000001000067202 */ /* 0x000fe20000000f00 */
[----:B------:R-:W0:Y:S04]  /*04c0*/  LDS R28, [R12+-0x40] ;  /* 0xffffc0000c1c7984 */ /* 0x000e280000000800 */
[----:B------:R-:W0:Y:S04]  /*04d0*/  LDG.E R17, desc[UR10][R6.64+-0x40] ;  /* 0xffffc00a06117981 */ /* 0x000e28000c1e1900 */
[----:B------:R-:W2:Y:S04]  /*04e0*/  LDG.E R26, desc[UR10][R6.64+-0x3c] ;  /* 0xffffc40a061a7981 */ /* 0x000ea8000c1e1900 */
[----:B------:R-:W3:Y:S04]  /*04f0*/  LDG.E R24, desc[UR10][R6.64+-0x38] ;  /* 0xffffc80a06187981 */ /* 0x000ee8000c1e1900 */
[----:B------:R-:W4:Y:S04]  /*0500*/  LDG.E R18, desc[UR10][R6.64+-0x34] ;  /* 0xffffcc0a06127981 */ /* 0x000f28000c1e1900 */
[----:B------:R-:W5:Y:S04]  /*0510*/  LDG.E R19, desc[UR10][R6.64+-0x30] ;  /* 0xffffd00a06137981 */ /* 0x000f68000c1e1900 */
[----:B------:R-:W5:Y:S04]  /*0520*/  LDG.E R16, desc[UR10][R6.64+-0x2c] ;  /* 0xffffd40a06107981 */ /* 0x000f68000c1e1900 */
[----:B------:R-:W5:Y:S04]  /*0530*/  LDG.E R15, desc[UR10][R6.64+-0x28] ;  /* 0xffffd80a060f7981 */ /* 0x000f68000c1e1900 */
[----:B------:R-:W5:Y:S04]  /*0540*/  LDG.E R22, desc[UR10][R6.64+-0x24] ;  /* 0xffffdc0a06167981 */ /* 0x000f68000c1e1900 */
[----:B------:R-:W5:Y:S04]  /*0550*/  LDG.E R23, desc[UR10][R6.64+-0x20] ;  /* 0xffffe00a06177981 */ /* 0x000f68000c1e1900 */
[----:B------:R-:W5:Y:S04]  /*0560*/  LDG.E R20, desc[UR10][R6.64+-0x1c] ;  /* 0xffffe40a06147981 */ /* 0x000f68000c1e1900 */
[----:B------:R-:W2:Y:S04]  /*0570*/  LDS R21, [R12+-0x3c] ;  /* 0xffffc4000c157984 */ /* 0x000ea80000000800 */
[----:B------:R-:W3:Y:S01]  /*0580*/  LDS R27, [R12+-0x38] ;  /* 0xffffc8000c1b7984 */ /* 0x000ee20000000800 */
[----:B0-----:R-:W-:-:S03]  /*0590*/  FADD R25, R17, -R28 ;  /* 0x8000001c11197221 */ /* 0x001fc60000000000 */
[----:B------:R-:W5:Y:S01]  /*05a0*/  LDG.E R17, desc[UR10][R6.64+-0x18] ;  /* 0xffffe80a06117981 */ /* 0x000f62000c1e1900 */
[----:B------:R-:W-:Y:S01]  /*05b0*/  FFMA R14, R25, R25, R14 ;  /* 0x00000019190e7223 */ /* 0x000fe2000000000e */
[----:B--2---:R-:W-:Y:S02]  /*05c0*/  FADD R21, R26, -R21 ;  /* 0x800000151a157221 */ /* 0x004fe40000000000 */
[----:B------:R-:W4:Y:S01]  /*05d0*/  LDS R25, [R12+-0x34] ;  /* 0xffffcc000c197984 */ /* 0x000f220000000800 */
[----:B---3--:R-:W-:Y:S01]  /*05e0*/  FADD R27, R24, -R27 ;  /* 0x8000001b181b7221 */ /* 0x008fe20000000000 */
[----:B------:R-:W-:Y:S02]  /*05f0*/  FFMA R14, R21, R21, R14 ;  /* 0x00000015150e7223 */ /* 0x000fe4000000000e */
[----:B------:R-:W5:Y:S04]  /*0600*/  LDS R24, [R12+-0x30] ;  /* 0xffffd0000c187984 */ /* 0x000f680000000800 */
[----:B------:R-:W2:Y:S01]  /*0610*/  LDG.E R21, desc[UR10][R6.64+-0x14] ;  /* 0xffffec0a06157981 */ /* 0x000ea2000c1e1900 */
[----:B------:R-:W-:-:S03]  /*0620*/  FFMA R14, R27, R27, R14 ;  /* 0x0000001b1b0e7223 */ /* 0x000fc6000000000e */
[----:B------:R-:W0:Y:S01]  /*0630*/  LDS R27, [R12+-0x2c] ;  /* 0xffffd4000c1b7984 */ /* 0x000e220000000800 */
[----:B----4-:R-:W-:-:S03]  /*0640*/  FADD R25, R18, -R25 ;  /* 0x8000001912197221 */ /* 0x010fc60000000000 */
[----:B------:R-:W3:Y:S01]  /*0650*/  LDG.E R18, desc[UR10][R6.64+-0x10] ;  /* 0xfffff00a06127981 */ /* 0x000ee2000c1e1900 */
[----:B------:R-:W-:Y:S01]  /*0660*/  FFMA R25, R25, R25, R14 ;  /* 0x0000001919197223 */ /* 0x000fe2000000000e */
[----:B-----5:R-:W-:Y:S02]  /*0670*/  FADD R24, R19, -R24 ;  /* 0x8000001813187221 */ /* 0x020fe40000000000 */
[----:B------:R-:W1:Y:S04]  /*0680*/  LDS R14, [R12+-0x28] ;  /* 0xffffd8000c0e7984 */ /* 0x000e680000000800 */
[----:B------:R-:W4:Y:S01]  /*0690*/  LDG.E R19, desc[UR10][R6.64+-0xc] ;  /* 0xfffff40a06137981 */ /* 0x000f22000c1e1900 */
[----:B------:R-:W-:Y:S01]  /*06a0*/  FFMA R24, R24, R24, R25 ;  /* 0x0000001818187223 */ /* 0x000fe20000000019 */
[----:B0-----:R-:W-:-:S02]  /*06b0*/  FADD R27, R16, -R27 ;  /* 0x8000001b101b7221 */ /* 0x001fc40000000000 */
[----:B------:R-:W0:Y:S04]  /*06c0*/  LDS R25, [R12+-0x24] ;  /* 0xffffdc000c197984 */ /* 0x000e280000000800 */
[----:B------:R-:W5:Y:S01]  /*06d0*/  LDG.E R16, desc[UR10][R6.64+-0x8] ;  /* 0xfffff80a06107981 */ /* 0x000f62000c1e1900 */
[----:B------:R-:W-:-:S03]  /*06e0*/  FFMA R26, R27, R27, R24 ;  /* 0x0000001b1b1a7223 */ /* 0x000fc60000000018 */
[----:B------:R-:W0:Y:S01]  /*06f0*/  LDS R24, [R12+-0x20] ;  /* 0xffffe0000c187984 */ /* 0x000e220000000800 */
[----:B-1----:R-:W-:-:S03]  /*0700*/  FADD R15, R15, -R14 ;  /* 0x8000000e0f0f7221 */ /* 0x002fc60000000000 */
[----:B------:R-:W5:Y:S01]  /*0710*/  LDG.E R14, desc[UR10][R6.64+-0x4] ;  /* 0xfffffc0a060e7981 */ /* 0x000f62000c1e1900 */
[----:B------:R-:W-:-:S03]  /*0720*/  FFMA R27, R15, R15, R26 ;  /* 0x0000000f0f1b7223 */ /* 0x000fc6000000001a */
[----:B------:R-:W5:Y:S01]  /*0730*/  LDG.E R15, desc[UR10][R6.64] ;  /* 0x0000000a060f7981 */ /* 0x000f62000c1e1900 */
[----:B0-----:R-:W-:-:S03]  /*0740*/  FADD R22, R22, -R25 ;  /* 0x8000001916167221 */ /* 0x001fc60000000000 */
[----:B------:R-:W0:Y:S01]  /*0750*/  LDS R25, [R12+-0x1c] ;  /* 0xffffe4000c197984 */ /* 0x000e220000000800 */
[----:B------:R-:W-:-:S03]  /*0760*/  FFMA R27, R22, R22, R27 ;  /* 0x00000016161b7223 */ /* 0x000fc6000000001b */
[----:B------:R-:W5:Y:S01]  /*0770*/  LDG.E R22, desc[UR10][R6.64+0x4] ;  /* 0x0000040a06167981 */ /* 0x000f62000c1e1900 */
[----:B------:R-:W-:-:S03]  /*0780*/  FADD R26, R23, -R24 ;  /* 0x80000018171a7221 */ /* 0x000fc60000000000 */
[----:B------:R-:W5:Y:S01]  /*0790*/  LDG.E R24, desc[UR10][R6.64+0x8] ;  /* 0x0000080a06187981 */ /* 0x000f62000c1e1900 */
[----:B------:R-:W-:-:S03]  /*07a0*/  FFMA R26, R26, R26, R27 ;  /* 0x0000001a1a1a7223 */ /* 0x000fc6000000001b */
[----:B------:R-:W5:Y:S01]  /*07b0*/  LDG.E R23, desc[UR10][R6.64+0xc] ;  /* 0x00000c0a06177981 */ /* 0x000f62000c1e1900 */
[----:B0-----:R-:W-:-:S03]  /*07c0*/  FADD R25, R20, -R25 ;  /* 0x8000001914197221 */ /* 0x001fc60000000000 */
[----:B------:R-:W5:Y:S01]  /*07d0*/  LDG.E R20, desc[UR10][R6.64+0x10] ;  /* 0x0000100a06147981 */ /* 0x000f62000c1e1900 */
[----:B------:R-:W-:-:S03]  /*07e0*/  FFMA R28, R25, R25, R26 ;  /* 0x00000019191c7223 */ /* 0x000fc6000000001a */
[----:B------:R-:W0:Y:S04]  /*07f0*/  LDS R26, [R12+-0x18] ;  /* 0xffffe8000c1a7984 */ /* 0x000e280000000800 */
[----:B------:R-:W-:Y:S01]  /*0800*/  LDS R25, [R12+-0x10] ;  /* 0xfffff0000c197984 */ /* 0x000fe20000000800 */
[----:B0-----:R-:W-:-:S03]  /*0810*/  FADD R17, R17, -R26 ;  /* 0x8000001a11117221 */ /* 0x001fc60000000000 */
[----:B------:R-:W2:Y:S01]  /*0820*/  LDS R26, [R12+-0x14] ;  /* 0xffffec000c1a7984 */ /* 0x000ea20000000800 */
[----:B------:R-:W-:-:S03]  /*0830*/  FFMA R28, R17, R17, R28 ;  /* 0x00000011111c7223 */ /* 0x000fc6000000001c */
[----:B------:R-:W5:Y:S01]  /*0840*/  LDG.E R17, desc[UR10][R6.64+0x14] ;  /* 0x0000140a06117981 */ /* 0x000f62000c1e1900 */
[----:B--2---:R-:W-:-:S03]  /*0850*/  FADD R21, R21, -R26 ;  /* 0x8000001a15157221 */ /* 0x004fc60000000000 */
[----:B------:R-:W4:Y:S01]  /*0860*/  LDS R26, [R12+-0xc] ;  /* 0xfffff4000c1a7984 */ /* 0x000f220000000800 */
[----:B---3--:R-:W-:Y:S01]  /*0870*/  FADD R18, R18, -R25 ;  /* 0x8000001912127221 */ /* 0x008fe20000000000 */
[----:B------:R-:W-:Y:S02]  /*0880*/  FFMA R21, R21, R21, R28 ;  /* 0x0000001515157223 */ /* 0x000fe4000000001c */
[----:B------:R-:W5:Y:S02]  /*0890*/  LDS R25, [R12+-0x8] ;  /* 0xfffff8000c197984 */ /* 0x000f640000000800 */
[----:B------:R-:W-:Y:S02]  /*08a0*/  FFMA R28, R18, R18, R21 ;  /* 0x00000012121c7223 */ /* 0x000fe40000000015 */
[----:B------:R-:W0:Y:S04]  /*08b0*/  LDS R21, [R12+-0x4] ;  /* 0xfffffc000c157984 */ /* 0x000e280000000800 */
[----:B------:R-:W2:Y:S01]  /*08c0*/  LDG.E R18, desc[UR10][R6.64+0x18] ;  /* 0x0000180a06127981 */ /* 0x000ea2000c1e1900 */
[----:B----4-:R-:W-:-:S03]  /*08d0*/  FADD R19, R19, -R26 ;  /* 0x8000001a13137221 */ /* 0x010fc60000000000 */
[----:B------:R-:W1:Y:S01]  /*08e0*/  LDS R26, [R12] ;  /* 0x000000000c1a7984 */ /* 0x000e620000000800 */
[----:B-----5:R-:W-:Y:S01]  /*08f0*/  FADD R16, R16, -R25 ;  /* 0x8000001910107221 */ /* 0x020fe20000000000 */
[----:B------:R-:W-:Y:S02]  /*0900*/  FFMA R27, R19, R19, R28 ;  /* 0x00000013131b7223 */ /* 0x000fe4000000001c */
[----:B------:R-:W-:Y:S02]  /*0910*/  LDS R25, [R12+0x10] ;  /* 0x000010000c197984 */ /* 0x000fe40000000800 */
[----:B------:R-:W-:Y:S02]  /*0920*/  FFMA R27, R16, R16, R27 ;  /* 0x00000010101b7223 */ /* 0x000fe4000000001b */
[----:B------:R-:W3:Y:S01]  /*0930*/  LDS R19, [R12+0x4] ;  /* 0x000004000c137984 */ /* 0x000ee20000000800 */
[----:B0-----:R-:W-:-:S03]  /*0940*/  FADD R14, R14, -R21 ;  /* 0x800000150e0e7221 */ /* 0x001fc60000000000 */
[----:B------:R-:W4:Y:S01]  /*0950*/  LDG.E R16, desc[UR10][R6.64+0x1c] ;  /* 0x00001c0a06107981 */ /* 0x000f22000c1e1900 */
[----:B------:R-:W-:-:S03]  /*0960*/  FFMA R27, R14, R14, R27 ;  /* 0x0000000e0e1b7223 */ /* 0x000fc6000000001b */
[----:B------:R-:W0:Y:S04]  /*0970*/  LDS R21, [R12+0x8] ;  /* 0x000008000c157984 */ /* 0x000e280000000800 */
[----:B------:R-:W5:Y:S01]  /*0980*/  LDG.E R14, desc[UR10][R6.64+0x20] ;  /* 0x0000200a060e7981 */ /* 0x000f62000c1e1900 */
[----:B-1----:R-:W-:-:S03]  /*0990*/  FADD R28, R15, -R26 ;  /* 0x8000001a0f1c7221 */ /* 0x002fc60000000000 */
[----:B------:R-:W1:Y:S04]  /*09a0*/  LDS R26, [R12+0xc] ;  /* 0x00000c000c1a7984 */ /* 0x000e680000000800 */
[----:B------:R-:W5:Y:S01]  /*09b0*/  LDG.E R15, desc[UR10][R6.64+0x24] ;  /* 0x0000240a060f7981 */ /* 0x000f62000c1e1900 */
[----:B------:R-:W-:Y:S01]  /*09c0*/  FFMA R28, R28, R28, R27 ;  /* 0x0000001c1c1c7223 */ /* 0x000fe2000000001b */
[----:B---3--:R-:W-:Y:S02]  /*09d0*/  FADD R19, R22, -R19 ;  /* 0x8000001316137221 */ /* 0x008fe40000000000 */
[----:B------:R-:W3:Y:S02]  /*09e0*/  LDG.E R22, desc[UR10][R6.64+0x34] ;  /* 0x0000340a06167981 */ /* 0x000ee4000c1e1900 */
[----:B------:R-:W-:-:S02]  /*09f0*/  FFMA R28, R19, R19, R28 ;  /* 0x00000013131c7223 */ /* 0x000fc4000000001c */
[----:B------:R-:W3:Y:S01]  /*0a00*/  LDG.E R19, desc[UR10][R6.64+0x28] ;  /* 0x0000280a06137981 */ /* 0x000ee2000c1e1900 */
[----:B0-----:R-:W-:-:S03]  /*0a10*/  FADD R21, R24, -R21 ;  /* 0x8000001518157221 */ /* 0x001fc60000000000 */
[----:B------:R-:W3:Y:S01]  /*0a20*/  LDG.E R24, desc[UR10][R6.64+0x38] ;  /* 0x0000380a06187981 */ /* 0x000ee2000c1e1900 */
[----:B------:R-:W-:-:S03]  /*0a30*/  FFMA R27, R21, R21, R28 ;  /* 0x00000015151b7223 */ /* 0x000fc6000000001c */
[----:B------:R-:W3:Y:S01]  /*0a40*/  LDG.E R21, desc[UR10][R6.64+0x2c] ;  /* 0x00002c0a06157981 */ /* 0x000ee2000c1e1900 */
[----:B------:R-:W-:-:S03]  /*0a50*/  FADD R25, R20, -R25 ;  /* 0x8000001914197221 */ /* 0x000fc60000000000 */
[----:B------:R-:W3:Y:S01]  /*0a60*/  LDG.E R20, desc[UR10][R6.64+0x3c] ;  /* 0x00003c0a06147981 */ /* 0x000ee2000c1e1900 */
[----:B-1----:R-:W-:-:S03]  /*0a70*/  FADD R26, R23, -R26 ;  /* 0x8000001a171a7221 */ /* 0x002fc60000000000 */
[----:B------:R-:W3:Y:S01]  /*0a80*/  LDG.E R23, desc[UR10][R6.64+0x30] ;  /* 0x0000300a06177981 */ /* 0x000ee2000c1e1900 */
[----:B------:R-:W-:-:S03]  /*0a90*/  FFMA R26, R26, R26, R27 ;  /* 0x0000001a1a1a7223 */ /* 0x000fc6000000001b */
[----:B------:R-:W-:Y:S01]  /*0aa0*/  LDS R27, [R12+0x18] ;  /* 0x000018000c1b7984 */ /* 0x000fe20000000800 */
[----:B------:R-:W-:-:S03]  /*0ab0*/  FFMA R28, R25, R25, R26 ;  /* 0x00000019191c7223 */ /* 0x000fc6000000001a */
[----:B------:R-:W0:Y:S04]  /*0ac0*/  LDS R26, [R12+0x14] ;  /* 0x000014000c1a7984 */ /* 0x000e280000000800 */
[----:B------:R-:W4:Y:S01]  /*0ad0*/  LDS R25, [R12+0x1c] ;  /* 0x00001c000c197984 */ /* 0x000f220000000800 */
[----:B------:R-:W-:-:S04]  /*0ae0*/  IADD3 R13, PT, PT, R13, 0x4, RZ ;  /* 0x000000040d0d7810 */ /* 0x000fc80007ffe0ff */
[----:B------:R-:W-:Y:S02]  /*0af0*/  ISETP.NE.AND P0, PT, R13, RZ, PT ;  /* 0x000000ff0d00720c */ /* 0x000fe40003f05270 */
[----:B------:R-:W-:Y:S01]  /*0b00*/  IADD3 R11, PT, PT, R11, 0x20, RZ ;  /* 0x000000200b0b7810 */ /* 0x000fe20007ffe0ff */
[----:B0-----:R-:W-:-:S04]  /*0b10*/  FADD R17, R17, -R26 ;  /* 0x8000001a11117221 */ /* 0x001fc80000000000 */
[----:B------:R-:W-:Y:S02]  /*0b20*/  FFMA R29, R17, R17, R28 ;  /* 0x00000011111d7223 */ /* 0x000fe4000000001c */
[----:B------:R-:W5:Y:S01]  /*0b30*/  LDS R17, [R12+0x20] ;  /* 0x000020000c117984 */ /* 0x000f620000000800 */
[----:B--2---:R-:W-:-:S04]  /*0b40*/  FADD R18, R18, -R27 ;  /* 0x8000001b12127221 */ /* 0x004fc80000000000 */
[----:B------:R-:W-:Y:S02]  /*0b50*/  FFMA R29, R18, R18, R29 ;  /* 0x00000012121d7223 */ /* 0x000fe4000000001d */
[----:B------:R-:W0:Y:S01]  /*0b60*/  LDS R18, [R12+0x24] ;  /* 0x000024000c127984 */ /* 0x000e220000000800 */
[----:B----4-:R-:W-:-:S03]  /*0b70*/  FADD R16, R16, -R25 ;  /* 0x8000001910107221 */ /* 0x010fc60000000000 */
[----:B------:R-:W-:Y:S01]  /*0b80*/  LDS R25, [R12+0x38] ;  /* 0x000038000c197984 */ /* 0x000fe20000000800 */
[----:B------:R-:W-:-:S03]  /*0b90*/  FFMA R29, R16, R16, R29 ;  /* 0x00000010101d7223 */ /* 0x000fc6000000001d */
[----:B------:R-:W3:Y:S01]  /*0ba0*/  LDS R16, [R12+0x28] ;  /* 0x000028000c107984 */ /* 0x000ee20000000800 */
[----:B-----5:R-:W-:-:S03]  /*0bb0*/  FADD R26, R14, -R17 ;  /* 0x800000110e1a7221 */ /* 0x020fc60000000000 */
[----:B------:R-:W1:Y:S01]  /*0bc0*/  LDS R14, [R12+0x2c] ;  /* 0x00002c000c0e7984 */ /* 0x000e620000000800 */
[----:B------:R-:W-:-:S03]  /*0bd0*/  FFMA R28, R26, R26, R29 ;  /* 0x0000001a1a1c7223 */ /* 0x000fc6000000001d */
[----:B------:R-:W-:Y:S04]  /*0be0*/  LDS R26, [R12+0x30] ;  /* 0x000030000c1a7984 */ /* 0x000fe80000000800 */
[----:B------:R-:W2:Y:S01]  /*0bf0*/  LDS R17, [R12+0x34] ;  /* 0x000034000c117984 */ /* 0x000ea20000000800 */
[----:B0-----:R-:W-:-:S04]  /*0c00*/  FADD R15, R15, -R18 ;  /* 0x800000120f0f7221 */ /* 0x001fc80000000000 */
[----:B------:R-:W-:Y:S02]  /*0c10*/  FFMA R27, R15, R15, R28 ;  /* 0x0000000f0f1b7223 */ /* 0x000fe4000000001c */
[----:B------:R-:W0:Y:S01]  /*0c20*/  LDS R15, [R12+0x3c] ;  /* 0x00003c000c0f7984 */ /* 0x000e220000000800 */
[----:B---3--:R-:W-:-:S04]  /*0c30*/  FADD R16, R19, -R16 ;  /* 0x8000001013107221 */ /* 0x008fc80000000000 */
[----:B------:R-:W-:Y:S01]  /*0c40*/  FFMA R27, R16, R16, R27 ;  /* 0x00000010101b7223 */ /* 0x000fe2000000001b */
[----:B-1----:R-:W-:-:S04]  /*0c50*/  FADD R14, R21, -R14 ;  /* 0x8000000e150e7221 */ /* 0x002fc80000000000 */
[----:B------:R-:W-:Y:S01]  /*0c60*/  FFMA R14, R14, R14, R27 ;  /* 0x0000000e0e0e7223 */ /* 0x000fe2000000001b */
[----:B--2---:R-:W-:Y:S01]  /*0c70*/  FADD R17, R22, -R17 ;  /* 0x8000001116117221 */ /* 0x004fe20000000000 */
[----:B------:R-:W-:Y:S01]  /*0c80*/  FADD R24, R24, -R25 ;  /* 0x8000001918187221 */ /* 0x000fe20000000000 */
[----:B------:R-:W-:Y:S01]  /*0c90*/  IADD3 R16, P1, PT, R6, 0x80, RZ ;  /* 0x0000008006107810 */ /* 0x000fe20007f3e0ff */
[----:B------:R-:W-:-:S04]  /*0ca0*/  FADD R23, R23, -R26 ;  /* 0x8000001a17177221 */ /* 0x000fc80000000000 */
[----:B------:R-:W-:-:S04]  /*0cb0*/  FFMA R14, R23, R23, R14 ;  /* 0x00000017170e7223 */ /* 0x000fc8000000000e */
[----:B------:R-:W-:Y:S01]  /*0cc0*/  FFMA R17, R17, R17, R14 ;  /* 0x0000001111117223 */ /* 0x000fe2000000000e */
[----:B0-----:R-:W-:-:S03]  /*0cd0*/  FADD R15, R20, -R15 ;  /* 0x8000000f140f7221 */ /* 0x001fc60000000000 */
[----:B------:R-:W-:Y:S01]  /*0ce0*/  FFMA R14, R24, R24, R17 ;  /* 0x00000018180e7223 */ /* 0x000fe20000000011 */
[----:B------:R-:W-:Y:S02]  /*0cf0*/  IADD3.X R7, PT, PT, RZ, R7, RZ, P1, !PT ;  /* 0x00000007ff077210 */ /* 0x000fe40000ffe4ff */
[----:B------:R-:W-:Y:S01]  /*0d00*/  IADD3 R12, PT, PT, R12, 0x80, RZ ;  /* 0x000000800c0c7810 */ /* 0x000fe20007ffe0ff */
[----:B------:R-:W-:Y:S01]  /*0d10*/  FFMA R14, R15, R15, R14 ;  /* 0x0000000f0f0e7223 */ /* 0x000fe2000000000e */
[----:B------:R-:W-:Y:S06]  /*0d20*/  @P0 BRA `(.L_x_108) ;  /* 0xfffffff400e00947 */ /* 0x000fec000383ffff */
.L_x_107:
[----:B------:R-:W0:Y:S01]  /*0d30*/  S2UR UR9, SR_CgaCtaId ;  /* 0x00000000000979c3 */ /* 0x000e220000008800 */
[----:B------:R-:W1:Y:S01]  /*0d40*/  LDCU UR6, c[0x0][0x3a4] ;  /* 0x00007480ff0677ac */ /* 0x000e620008000800 */
[----:B------:R-:W-:Y:S01]  /*0d50*/  ULEA.HI UR14, UR12, 0x1, URZ, 0x1d ;  /* 0x000000010c0e7891 */ /* 0x000fe2000f8fe8ff */
[----:B------:R-:W-:-:S03]  /*0d60*/  UMOV UR8, 0x400 ;  /* 0x0000040000087882 */ /* 0x000fc60000000000 */
[----:B------:R-:W-:Y:S01]  /*0d70*/  ULOP3.LUT UP1, URZ, UR14, 0x3, URZ, 0xc0, !UPT ;  /* 0x000000030eff7892 */ /* 0x000fe2000f82c0ff */
[----:B-1----:R-:W-:Y:S01]  /*0d80*/  IMAD R12, R9, UR6, RZ ;  /* 0x00000006090c7c24 */ /* 0x002fe2000f8e02ff */
[----:B0-----:R-:W-:-:S06]  /*0d90*/  ULEA UR8, UR9, UR8, 0x18 ;  /* 0x0000000809087291 */ /* 0x001fcc000f8ec0ff */
[----:B------:R-:W-:Y:S01]  /*0da0*/  LEA R12, R12, UR8, 0x2 ;  /* 0x000000080c0c7c11 */ /* 0x000fe2000f8e10ff */
[----:B------:R-:W-:Y:S06]  /*0db0*/  BRA.U !UP1, `(.L_x_109) ;  /* 0x0000000509a87547 */ /* 0x000fec000b800000 */
[----:B------:R-:W-:Y:S02]  /*0dc0*/  ULOP3.LUT UP1, URZ, UR12, 0x18, URZ, 0xc0, !UPT ;  /* 0x000000180cff7892 */ /* 0x000fe4000f82c0ff */
[----:B------:R-:W-:-:S04]  /*0dd0*/  ULOP3.LUT UR8, UR12, 0x8, URZ, 0xc0, !UPT ;  /* 0x000000080c087892 */ /* 0x000fc8000f8ec0ff */
[----:B------:R-:W-:-:S03]  /*0de0*/  UISETP.NE.AND UP2, UPT, UR8, URZ, UPT ;  /* 0x000000ff0800728c */ /* 0x000fc6000bf45270 */
[----:B------:R-:W-:Y:S08]  /*0df0*/  BRA.U !UP1, `(.L_x_110) ;  /* 0x00000005090c7547 */ /* 0x000ff0000b800000 */
[----:B------:R-:W-:-:S05]  /*0e00*/  IMAD.WIDE.U32 R6, R11, 0x4, R4 ;  /* 0x000000040b067825 */ /* 0x000fca00078e0004 */
[----:B------:R-:W2:Y:S04]  /*0e10*/  LDG.E R21, desc[UR10][R6.64] ;  /* 0x0000000a06157981 */ /* 0x000ea8000c1e1900 */
[----:B------:R-:W3:Y:S04]  /*0e20*/  LDG.E R27, desc[UR10][R6.64+0x4] ;  /* 0x0000040a061b7981 */ /* 0x000ee8000c1e1900 */
[----:B------:R-:W4:Y:S04]  /*0e30*/  LDG.E R22, desc[UR10][R6.64+0x8] ;  /* 0x0000080a06167981 */ /* 0x000f28000c1e1900 */
[----:B------:R-:W5:Y:S04]  /*0e40*/  LDG.E R24, desc[UR10][R6.64+0xc] ;  /* 0x00000c0a06187981 */ /* 0x000f68000c1e1900 */
        /* <DEDUP_REMOVED lines=8> */
[----:B------:R-:W5:Y:S04]  /*0ed0*/  LDG.E R19, desc[UR10][R6.64+0x20] ;  /* 0x0000200a06137981 */ /* 0x000f68000c1e1900 */
[----:B------:R-:W5:Y:S01]  /*0ee0*/  LDS R25, [R13+0xc] ;  /* 0x00000c000d197984 */ /* 0x000f620000000800 */
[----:B--2---:R-:W-:-:S04]  /*0ef0*/  FADD R21, R21, -R26 ;  /* 0x8000001a15157221 */ /* 0x004fc80000000000 */
[----:B------:R-:W-:Y:S02]  /*0f00*/  FFMA R14, R21, R21, R14 ;  /* 0x00000015150e7223 */ /* 0x000fe4000000000e */
[----:B------:R-:W2:Y:S01]  /*0f10*/  LDG.E R21, desc[UR10][R6.64+0x24] ;  /* 0x0000240a06157981 */ /* 0x000ea2000c1e1900 */
[----:B---3--:R-:W-:-:S03]  /*0f20*/  FADD R27, R27, -R20 ;  /* 0x800000141b1b7221 */ /* 0x008fc60000000000 */
[----:B------:R-:W3:Y:S01]  /*0f30*/  LDG.E R20, desc[UR10][R6.64+0x28] ;  /* 0x0000280a06147981 */ /* 0x000ee2000c1e1900 */
[----:B------:R-:W-:Y:S01]  /*0f40*/  FFMA R27, R27, R27, R14 ;  /* 0x0000001b1b1b7223 */ /* 0x000fe2000000000e */
[----:B----4-:R-:W-:Y:S02]  /*0f50*/  FADD R22, R22, -R23 ;  /* 0x8000001716167221 */ /* 0x010fe40000000000 */
[----:B------:R-:W4:Y:S04]  /*0f60*/  LDG.E R14, desc[UR10][R6.64+0x2c] ;  /* 0x00002c0a060e7981 */ /* 0x000f28000c1e1900 */
[----:B------:R-:W4:Y:S01]  /*0f70*/  LDG.E R23, desc[UR10][R6.64+0x30] ;  /* 0x0000300a06177981 */ /* 0x000f22000c1e1900 */
[----:B------:R-:W-:-:S03]  /*0f80*/  FFMA R27, R22, R22, R27 ;  /* 0x00000016161b7223 */ /* 0x000fc6000000001b */
[----:B------:R-:W4:Y:S01]  /*0f90*/  LDG.E R22, desc[UR10][R6.64+0x34] ;  /* 0x0000340a06167981 */ /* 0x000f22000c1e1900 */
[----:B-----5:R-:W-:-:S03]  /*0fa0*/  FADD R26, R24, -R25 ;  /* 0x80000019181a7221 */ /* 0x020fc60000000000 */
        /* <DEDUP_REMOVED lines=9> */
[----:B------:R-:W-:Y:S01]  /*1040*/  FFMA R16, R16, R16, R29 ;  /* 0x0000001010107223 */ /* 0x000fe2000000001d */
[----:B------:R-:W-:Y:S01]  /*1050*/  FADD R15, R15, -R26 ;  /* 0x8000001a0f0f7221 */ /* 0x000fe20000000000 */
[----:B0-----:R-:W-:Y:S02]  /*1060*/  FADD R27, R18, -R27 ;  /* 0x8000001b121b7221 */ /* 0x001fe40000000000 */
[----:B------:R-:W0:Y:S02]  /*1070*/  LDS R18, [R13+0x1c] ;  /* 0x00001c000d127984 */ /* 0x000e240000000800 */
[----:B------:R-:W-:Y:S02]  /*1080*/  FFMA R28, R27, R27, R16 ;  /* 0x0000001b1b1c7223 */ /* 0x000fe40000000010 */
[----:B------:R-:W1:Y:S02]  /*1090*/  LDS R16, [R13+0x20] ;  /* 0x000020000d107984 */ /* 0x000e640000000800 */
[----:B------:R-:W-:-:S02]  /*10a0*/  FFMA R28, R15, R15, R28 ;  /* 0x0000000f0f1c7223 */ /* 0x000fc4000000001c */
[----:B------:R-:W4:Y:S01]  /*10b0*/  LDS R15, [R13+0x2c] ;  /* 0x00002c000d0f7984 */ /* 0x000f220000000800 */
[----:B0-----:R-:W-:-:S03]  /*10c0*/  FADD R17, R17, -R18 ;  /* 0x8000001211117221 */ /* 0x001fc60000000000 */
[----:B------:R-:W0:Y:S01]  /*10d0*/  LDS R18, [R13+0x30] ;  /* 0x000030000d127984 */ /* 0x000e220000000800 */
[----:B-1----:R-:W-:Y:S01]  /*10e0*/  FADD R19, R19, -R16 ;  /* 0x8000001013137221 */ /* 0x002fe20000000000 */
[----:B------:R-:W-:Y:S02]  /*10f0*/  FFMA R28, R17, R17, R28 ;  /* 0x00000011111c7223 */ /* 0x000fe4000000001c */
[----:B------:R-:W-:Y:S04]  /*1100*/  LDS R16, [R13+0x3c] ;  /* 0x00003c000d107984 */ /* 0x000fe80000000800 */
[----:B------:R-:W1:Y:S01]  /*1110*/  LDS R17, [R13+0x34] ;  /* 0x000034000d117984 */ /* 0x000e620000000800 */
[----:B------:R-:W-:-:S03]  /*1120*/  FFMA R27, R19, R19, R28 ;  /* 0x00000013131b7223 */ /* 0x000fc6000000001c */
[----:B------:R-:W5:Y:S01]  /*1130*/  LDS R19, [R13+0x38] ;  /* 0x000038000d137984 */ /* 0x000f620000000800 */
[----:B------:R-:W-:Y:S01]  /*1140*/  IADD3 R11, PT, PT, R11, 0x10, RZ ;  /* 0x000000100b0b7810 */ /* 0x000fe20007ffe0ff */
[----:B--2---:R-:W-:-:S04]  /*1150*/  FADD R6, R21, -R6 ;  /* 0x8000000615067221 */ /* 0x004fc80000000000 */
[----:B------:R-:W-:Y:S01]  /*1160*/  FFMA R6, R6, R6, R27 ;  /* 0x0000000606067223 */ /* 0x000fe2000000001b */
[----:B---3--:R-:W-:Y:S01]  /*1170*/  FADD R7, R20, -R7 ;  /* 0x8000000714077221 */ /* 0x008fe20000000000 */
[----:B----4-:R-:W-:-:S03]  /*1180*/  FADD R14, R14, -R15 ;  /* 0x8000000f0e0e7221 */ /* 0x010fc60000000000 */
[----:B------:R-:W-:Y:S01]  /*1190*/  FFMA R7, R7, R7, R6 ;  /* 0x0000000707077223 */ /* 0x000fe20000000006 */
[----:B0-----:R-:W-:-:S03]  /*11a0*/  FADD R18, R23, -R18 ;  /* 0x8000001217127221 */ /* 0x001fc60000000000 */
[----:B------:R-:W-:Y:S01]  /*11b0*/  FFMA R7, R14, R14, R7 ;  /* 0x0000000e0e077223 */ /* 0x000fe20000000007 */
[----:B-1----:R-:W-:-:S03]  /*11c0*/  FADD R17, R22, -R17 ;  /* 0x8000001116117221 */ /* 0x002fc60000000000 */
[----:B------:R-:W-:Y:S01]  /*11d0*/  FFMA R18, R18, R18, R7 ;  /* 0x0000001212127223 */ /* 0x000fe20000000007 */
[----:B-----5:R-:W-:-:S03]  /*11e0*/  FADD R19, R24, -R19 ;  /* 0x8000001318137221 */ /* 0x020fc60000000000 */
[----:B------:R-:W-:Y:S01]  /*11f0*/  FFMA R18, R17, R17, R18 ;  /* 0x0000001111127223 */ /* 0x000fe20000000012 */
[----:B------:R-:W-:-:S03]  /*1200*/  FADD R16, R25, -R16 ;  /* 0x8000001019107221 */ /* 0x000fc60000000000 */
[----:B------:R-:W-:-:S04]  /*1210*/  FFMA R19, R19, R19, R18 ;  /* 0x0000001313137223 */ /* 0x000fc80000000012 */
[----:B------:R-:W-:-:S07]  /*1220*/  FFMA R14, R16, R16, R19 ;  /* 0x00000010100e7223 */ /* 0x000fce0000000013 */
.L_x_110:
[----:B------:R-:W-:Y:S05]  /*1230*/  BRA.U UP2, `(.L_x_109) ;  /* 0x0000000102887547 */ /* 0x000fea000b800000 */
        /* <DEDUP_REMOVED lines=9> */
[----:B------:R-:W-:-:S05]  /*12d0*/  LEA R25, R11, R12, 0x2 ;  /* 0x0000000c0b197211 */ /* 0x000fca00078e10ff */
[----:B------:R-:W2:Y:S04]  /*12e0*/  LDS R26, [R25] ;  /* 0x00000000191a7984 */ /* 0x000ea80000000800 */
[----:B------:R-:W3:Y:S04]  /*12f0*/  LDS R28, [R25+0x4] ;  /* 0x00000400191c7984 */ /* 0x000ee80000000800 */
[----:B------:R-:W4:Y:S04]  /*1300*/  LDS R23, [R25+0x8] ;  /* 0x0000080019177984 */ /* 0x000f280000000800 */
[----:B------:R-:W5:Y:S04]  /*1310*/  LDS R24, [R25+0xc] ;  /* 0x00000c0019187984 */ /* 0x000f680000000800 */
[----:B------:R-:W0:Y:S04]  /*1320*/  LDS R11, [R25+0x10] ;  /* 0x00001000190b7984 */ /* 0x000e280000000800 */
[----:B------:R-:W1:Y:S01]  /*1330*/  LDS R22, [R25+0x14] ;  /* 0x0000140019167984 */ /* 0x000e620000000800 */
        /* <DEDUP_REMOVED lines=9> */
[----:B0-----:R-:W-:-:S03]  /*13d0*/  FADD R11, R16, -R11 ;  /* 0x8000000b100b7221 */ /* 0x001fc60000000000 */
[----:B------:R-:W-:Y:S01]  /*13e0*/  FFMA R18, R17, R17, R18 ;  /* 0x0000001111127223 */ /* 0x000fe20000000012 */
[----:B-1----:R-:W-:-:S03]  /*13f0*/  FADD R15, R15, -R22 ;  /* 0x800000160f0f7221 */ /* 0x002fc60000000000 */
[----:B------:R-:W-:-:S04]  /*1400*/  FFMA R18, R11, R11, R18 ;  /* 0x0000000b0b127223 */ /* 0x000fc80000000012 */
[----:B------:R-:W-:Y:S01]  /*1410*/  FFMA R18, R15, R15, R18 ;  /* 0x0000000f0f127223 */ /* 0x000fe20000000012 */
[----:B--2---:R-:W-:Y:S01]  /*1420*/  FADD R13, R13, -R26 ;  /* 0x8000001a0d0d7221 */ /* 0x004fe20000000000 */
[----:B---3--:R-:W-:-:S03]  /*1430*/  FADD R20, R20, -R21 ;  /* 0x8000001514147221 */ /* 0x008fc60000000000 */
[----:B------:R-:W-:-:S04]  /*1440*/  FFMA R13, R13, R13, R18 ;  /* 0x0000000d0d0d7223 */ /* 0x000fc80000000012 */
[----:B------:R-:W-:-:S07]  /*1450*/  FFMA R14, R20, R20, R13 ;  /* 0x00000014140e7223 */ /* 0x000fce000000000d */
.L_x_109:
[----:B------:R-:W-:-:S09]  /*1460*/  UISETP.GE.U32.AND UP1, UPT, UR4, UR6, UPT ;  /* 0x000000060400728c */ /* 0x000fd2000bf26070 */
[----:B------:R-:W-:Y:S05]  /*1470*/  BRA.U UP1, `(.L_x_111) ;  /* 0x0000000901747547 */ /* 0x000fea000b800000 */
[----:B------:R-:W-:Y:S01]  /*1480*/  ULOP3.LUT UR8, UR12, 0xfffffff8, URZ, 0xc0, !UPT ;  /* 0xfffffff80c087892 */ /* 0x000fe2000f8ec0ff */
[----:B------:R-:W-:-:S03]  /*1490*/  MOV R11, UR4 ;  /* 0x00000004000b7c02 */ /* 0x000fc60008000f00 */
[----:B------:R-:W-:-:S04]  /*14a0*/  UIADD3 UR6, UPT, UPT, -UR8, -0x9, UR6 ;  /* 0xfffffff708067890 */ /* 0x000fc8000fffe106 */
[----:B------:R-:W-:-:S09]  /*14b0*/  UISETP.GE.U32.AND UP1, UPT, UR6, 0xf, UPT ;  /* 0x0000000f0600788c */ /* 0x000fd2000bf26070 */
[----:B------:R-:W-:Y:S05]  /*14c0*/  BRA.U !UP1, `(.L_x_112) ;  /* 0x0000000509207547 */ /* 0x000fea000b800000 */
[----:B------:R-:W-:Y:S01]  /*14d0*/  HFMA2 R16, -RZ, RZ, 0, 0 ;  /* 0x00000000ff107431 */ /* 0x000fe200000001ff */
[----:B------:R-:W-:-:S07]  /*14e0*/  MOV R11, UR4 ;  /* 0x00000004000b7c02 */ /* 0x000fce0008000f00 */
.L_x_113:
        /* <DEDUP_REMOVED lines=13> */
[----:B------:R-:W5:Y:S04]  /*15c0*/  LDS R26, [R15+0x10] ;  /* 0x000010000f1a7984 */ /* 0x000f680000000800 */
[----:B------:R-:W-:Y:S01]  /*15d0*/  LDS R29, [R15+0x1c] ;  /* 0x00001c000f1d7984 */ /* 0x000fe20000000800 */
[----:B--2---:R-:W-:-:S03]  /*15e0*/  FADD R27, R24, -R27 ;  /* 0x8000001b181b7221 */ /* 0x004fc60000000000 */
[----:B------:R-:W0:Y:S01]  /*15f0*/  LDS R24, [R15+0xc] ;  /* 0x00000c000f187984 */ /* 0x000e220000000800 */
[----:B------:R-:W-:-:S03]  /*1600*/  FFMA R27, R27, R27, R14 ;  /* 0x0000001b1b1b7223 */ /* 0x000fc6000000000e */
        /* <DEDUP_REMOVED lines=9> */
[----:B------:R-:W5:Y:S04]  /*16a0*/  LDG.E R19, desc[UR10][R6.64+0x38] ;  /* 0x0000380a06137981 */ /* 0x000f68000c1e1900 */
[----:B------:R-:W5:Y:S01]  /*16b0*/  LDG.E R25, desc[UR10][R6.64+0x3c] ;  /* 0x00003c0a06197981 */ /* 0x000f62000c1e1900 */
[----:B0-----:R-:W-:-:S03]  /*16c0*/  FADD R28, R21, -R24 ;  /* 0x80000018151c7221 */ /* 0x001fc60000000000 */
[----:B------:R-:W5:Y:S04]  /*16d0*/  LDG.E R24, desc[UR10][R6.64+0x30] ;  /* 0x0000300a06187981 */ /* 0x000f68000c1e1900 */
[----:B------:R0:W5:Y:S01]  /*16e0*/  LDG.E R21, desc[UR10][R6.64+0x34] ;  /* 0x0000340a06157981 */ /* 0x000162000c1e1900 */
[----:B------:R-:W-:-:S03]  /*16f0*/  FFMA R27, R28, R28, R27 ;  /* 0x0000001c1c1b7223 */ /* 0x000fc6000000001b */
[----:B------:R-:W1:Y:S01]  /*1700*/  LDS R28, [R15+0x18] ;  /* 0x000018000f1c7984 */ /* 0x000e620000000800 */
[----:B------:R-:W-:-:S03]  /*1710*/  FFMA R27, R26, R26, R27 ;  /* 0x0000001a1a1b7223 */ /* 0x000fc6000000001b */
[----:B------:R-:W1:Y:S01]  /*1720*/  LDS R26, [R15+0x14] ;  /* 0x000014000f1a7984 */ /* 0x000e620000000800 */
[----:B------:R-:W-:-:S03]  /*1730*/  FADD R18, R18, -R29 ;  /* 0x8000001d12127221 */ /* 0x000fc60000000000 */
[----:B0-----:R-:W-:Y:S04]  /*1740*/  LDS R6, [R15+0x28] ;  /* 0x000028000f067984 */ /* 0x001fe80000000800 */
[----:B------:R-:W-:Y:S01]  /*1750*/  LDS R7, [R15+0x2c] ;  /* 0x00002c000f077984 */ /* 0x000fe20000000800 */
[----:B-1----:R-:W-:-:S03]  /*1760*/  FADD R28, R17, -R28 ;  /* 0x8000001c111c7221 */ /* 0x002fc60000000000 */
[----:B------:R-:W2:Y:S01]  /*1770*/  LDS R17, [R15+0x20] ;  /* 0x000020000f117984 */ /* 0x000ea20000000800 */
[----:B------:R-:W-:-:S03]  /*1780*/  FADD R26, R13, -R26 ;  /* 0x8000001a0d1a7221 */ /* 0x000fc60000000000 */
[----:B------:R-:W4:Y:S01]  /*1790*/  LDS R13, [R15+0x24] ;  /* 0x000024000f0d7984 */ /* 0x000f220000000800 */
[----:B------:R-:W-:-:S04]  /*17a0*/  FFMA R27, R26, R26, R27 ;  /* 0x0000001a1a1b7223 */ /* 0x000fc8000000001b */
[----:B------:R-:W-:-:S04]  /*17b0*/  FFMA R27, R28, R28, R27 ;  /* 0x0000001c1c1b7223 */ /* 0x000fc8000000001b */
[----:B------:R-:W-:Y:S02]  /*17c0*/  FFMA R27, R18, R18, R27 ;  /* 0x00000012121b7223 */ /* 0x000fe4000000001b */
[----:B------:R-:W5:Y:S01]  /*17d0*/  LDS R18, [R15+0x38] ;  /* 0x000038000f127984 */ /* 0x000f620000000800 */
[----:B------:R-:W-:-:S04]  /*17e0*/  IADD3 R16, PT, PT, R16, 0x10, RZ ;  /* 0x0000001010107810 */ /* 0x000fc80007ffe0ff */
[----:B------:R-:W-:Y:S02]  /*17f0*/  ISETP.NE.AND P0, PT, R16, RZ, PT ;  /* 0x000000ff1000720c */ /* 0x000fe40003f05270 */
[----:B------:R-:W-:Y:S01]  /*1800*/  IADD3 R11, PT, PT, R11, 0x10, RZ ;  /* 0x000000100b0b7810 */ /* 0x000fe20007ffe0ff */
[----:B--2---:R-:W-:Y:S02]  /*1810*/  FADD R14, R14, -R17 ;  /* 0x800000110e0e7221 */ /* 0x004fe40000000000 */
[----:B------:R-:W0:Y:S02]  /*1820*/  LDS R17, [R15+0x30] ;  /* 0x000030000f117984 */ /* 0x000e240000000800 */
[----:B------:R-:W-:Y:S02]  /*1830*/  FFMA R27, R14, R14, R27 ;  /* 0x0000000e0e1b7223 */ /* 0x000fe4000000001b */
[----:B------:R-:W1:Y:S01]  /*1840*/  LDS R14, [R15+0x34] ;  /* 0x000034000f0e7984 */ /* 0x000e620000000800 */
[----:B----4-:R-:W-:-:S03]  /*1850*/  FADD R26, R20, -R13 ;  /* 0x8000000d141a7221 */ /* 0x010fc60000000000 */
[----:B------:R-:W2:Y:S01]  /*1860*/  LDS R20, [R15+0x3c] ;  /* 0x00003c000f147984 */ /* 0x000ea20000000800 */
[----:B---3--:R-:W-:Y:S01]  /*1870*/  FADD R6, R23, -R6 ;  /* 0x8000000617067221 */ /* 0x008fe20000000000 */
[----:B------:R-:W-:Y:S01]  /*1880*/  FFMA R27, R26, R26, R27 ;  /* 0x0000001a1a1b7223 */ /* 0x000fe2000000001b */
[----:B------:R-:W-:-:S03]  /*1890*/  FADD R22, R22, -R7 ;  /* 0x8000000716167221 */ /* 0x000fc60000000000 */
[----:B------:R-:W-:-:S04]  /*18a0*/  FFMA R27, R6, R6, R27 ;  /* 0x00000006061b7223 */ /* 0x000fc8000000001b */
[----:B------:R-:W-:Y:S01]  /*18b0*/  FFMA R27, R22, R22, R27 ;  /* 0x00000016161b7223 */ /* 0x000fe2000000001b */
[----:B-----5:R-:W-:Y:S01]  /*18c0*/  FADD R18, R19, -R18 ;  /* 0x8000001213127221 */ /* 0x020fe20000000000 */
[----:B0-----:R-:W-:-:S04]  /*18d0*/  FADD R24, R24, -R17 ;  /* 0x8000001118187221 */ /* 0x001fc80000000000 */
[----:B------:R-:W-:Y:S01]  /*18e0*/  FFMA R27, R24, R24, R27 ;  /* 0x00000018181b7223 */ /* 0x000fe2000000001b */
[----:B-1----:R-:W-:-:S04]  /*18f0*/  FADD R14, R21, -R14 ;  /* 0x8000000e150e7221 */ /* 0x002fc80000000000 */
[----:B------:R-:W-:Y:S01]  /*1900*/  FFMA R27, R14, R14, R27 ;  /* 0x0000000e0e1b7223 */ /* 0x000fe2000000001b */
[----:B--2---:R-:W-:-:S03]  /*1910*/  FADD R20, R25, -R20 ;  /* 0x8000001419147221 */ /* 0x004fc60000000000 */
[----:B------:R-:W-:-:S04]  /*1920*/  FFMA R27, R18, R18, R27 ;  /* 0x00000012121b7223 */ /* 0x000fc8000000001b */
[----:B------:R-:W-:Y:S01]  /*1930*/  FFMA R14, R20, R20, R27 ;  /* 0x00000014140e7223 */ /* 0x000fe2000000001b */
[----:B------:R-:W-:Y:S06]  /*1940*/  @P0 BRA `(.L_x_113) ;  /* 0xfffffff800e80947 */ /* 0x000fec000383ffff */
.L_x_112:
[----:B------:R-:W-:-:S09]  /*1950*/  UISETP.NE.AND UP1, UPT, UR13, URZ, UPT ;  /* 0x000000ff0d00728c */ /* 0x000fd2000bf25270 */
[----:B------:R-:W-:Y:S05]  /*1960*/  BRA.U !UP1, `(.L_x_111) ;  /* 0x0000000509387547 */ /* 0x000fea000b800000 */
[----:B------:R-:W-:Y:S02]  /*1970*/  UIADD3 UR6, UPT, UPT, UR13, -0x1, URZ ;  /* 0xffffffff0d067890 */ /* 0x000fe4000fffe0ff */
[----:B------:R-:W-:Y:S02]  /*1980*/  UISETP.NE.AND UP2, UPT, UR7, URZ, UPT ;  /* 0x000000ff0700728c */ /* 0x000fe4000bf45270 */
[----:B------:R-:W-:Y:S01]  /*1990*/  UISETP.GE.U32.AND UP1, UPT, UR6, 0x3, UPT ;  /* 0x000000030600788c */ /* 0x000fe2000bf26070 */
[----:B------:R-:W-:Y:S10]  /*19a0*/  BRA.U !UP0, `(.L_x_114) ;  /* 0x00000001088c7547 */ /* 0x000ff4000b800000 */
        /* <DEDUP_REMOVED lines=35> */
.L_x_114:
[----:B------:R-:W-:Y:S05]  /*1be0*/  BRA.U !UP1, `(.L_x_115) ;  /* 0x00000001094c7547 */ /* 0x000fea000b800000 */
        /* <DEDUP_REMOVED lines=19> */
.L_x_115:
[----:B------:R-:W-:Y:S05]  /*1d20*/  BRA.U !UP2, `(.L_x_111) ;  /* 0x000000010a487547 */ /* 0x000fea000b800000 */
[----:B------:R-:W-:-:S05]  /*1d30*/  IMAD.WIDE.U32 R6, R11, 0x4, R4 ;  /* 0x000000040b067825 */ /* 0x000fca00078e0004 */
[----:B------:R-:W2:Y:S01]  /*1d40*/  LDG.E R13, desc[UR10][R6.64] ;  /* 0x0000000a060d7981 */ /* 0x000ea2000c1e1900 */
[----:B------:R-:W-:Y:S01]  /*1d50*/  LEA R15, R11, R12, 0x2 ;  /* 0x0000000c0b0f7211 */ /* 0x000fe200078e10ff */
[----:B------:R-:W-:-:S04]  /*1d60*/  UISETP.NE.AND UP1, UPT, UR7, 0x1, UPT ;  /* 0x000000010700788c */ /* 0x000fc8000bf25270 */
[----:B------:R-:W2:Y:S02]  /*1d70*/  LDS R12, [R15] ;  /* 0x000000000f0c7984 */ /* 0x000ea40000000800 */
[----:B--2---:R-:W-:-:S04]  /*1d80*/  FADD R13, R13, -R12 ;  /* 0x8000000c0d0d7221 */ /* 0x004fc80000000000 */
[----:B------:R-:W-:Y:S01]  /*1d90*/  FFMA R14, R13, R13, R14 ;  /* 0x0000000d0d0e7223 */ /* 0x000fe2000000000e */
[----:B------:R-:W-:Y:S06]  /*1da0*/  BRA.U !UP1, `(.L_x_111) ;  /* 0x0000000109287547 */ /* 0x000fec000b800000 */
[----:B------:R-:W-:Y:S01]  /*1db0*/  UISETP.NE.AND UP1, UPT, UR7, 0x2, UPT ;  /* 0x000000020700788c */ /* 0x000fe2000bf25270 */
[----:B------:R-:W2:Y:S04]  /*1dc0*/  LDG.E R11, desc[UR10][R6.64+0x4] ;  /* 0x0000040a060b7981 */ /* 0x000ea8000c1e1900 */
[----:B------:R-:W2:Y:S01]  /*1dd0*/  LDS R12, [R15+0x4] ;  /* 0x000004000f0c7984 */ /* 0x000ea20000000800 */
[----:B------:R-:W-:-:S13]  /*1de0*/  PLOP3.LUT P0, PT, PT, PT, UP1, 0x80, 0x8 ;  /* 0x000000000008781c */ /* 0x000fda0003f0f018 */
[----:B------:R-:W3:Y:S04]  /*1df0*/  @P0 LDG.E R13, desc[UR10][R6.64+0x8] ;  /* 0x0000080a060d0981 */ /* 0x000ee8000c1e1900 */
[----:B------:R-:W3:Y:S01]  /*1e00*/  @P0 LDS R16, [R15+0x8] ;  /* 0x000008000f100984 */ /* 0x000ee20000000800 */
[----:B--2---:R-:W-:-:S04]  /*1e10*/  FADD R11, R11, -R12 ;  /* 0x8000000c0b0b7221 */ /* 0x004fc80000000000 */
[----:B------:R-:W-:Y:S01]  /*1e20*/  FFMA R14, R11, R11, R14 ;  /* 0x0000000b0b0e7223 */ /* 0x000fe2000000000e */
[----:B---3--:R-:W-:-:S04]  /*1e30*/  @P0 FADD R13, R13, -R16 ;  /* 0x800000100d0d0221 */ /* 0x008fc80000000000 */
[----:B------:R-:W-:-:S07]  /*1e40*/  @P0 FFMA R14, R13, R13, R14 ;  /* 0x0000000d0d0e0223 */ /* 0x000fce000000000e */
.L_x_111:
[----:B------:R-:W0:Y:S01]  /*1e50*/  LDCU UR6, c[0x0][0x3a8] ;  /* 0x00007500ff0677ac */ /* 0x000e220008000800 */
[----:B------:R-:W-:-:S04]  /*1e60*/  FSETP.GEU.AND P0, PT, R14, R3, PT ;  /* 0x000000030e00720b */ /* 0x000fc80003f0e000 */
[C---:B------:R-:W-:Y:S02]  /*1e70*/  SEL R8, R9.reuse, R8, !P0 ;  /* 0x0000000809087207 */ /* 0x040fe40004000000 */
[----:B------:R-:W-:Y:S02]  /*1e80*/  IADD3 R9, PT, PT, R9, 0x1, RZ ;  /* 0x0000000109097810 */ /* 0x000fe40007ffe0ff */
[----:B------:R-:W-:Y:S02]  /*1e90*/  FSEL R3, R14, R3, !P0 ;  /* 0x000000030e037208 */ /* 0x000fe40004000000 */
[----:B0-----:R-:W-:-:S13]  /*1ea0*/  ISETP.NE.AND P1, PT, R9, UR6, PT ;  /* 0x0000000609007c0c */ /* 0x001fda000bf25270 */
[----:B------:R-:W-:Y:S05]  /*1eb0*/  @P1 BRA `(.L_x_116) ;  /* 0xffffffe400301947 */ /* 0x000fea000383ffff */
[----:B------:R-:W-:Y:S01]  /*1ec0*/  ISETP.NE.AND P0, PT, R8, -0x1, PT ;  /* 0xffffffff0800780c */ /* 0x000fe20003f05270 */
[----:B------:R-:W-:-:S12]  /*1ed0*/  BSSY.RECONVERGENT B0, `(.L_x_117) ;  /* 0x0000009000007945 */ /* 0x000fd80003800200 */
[----:B------:R-:W-:Y:S05]  /*1ee0*/  @!P0 BRA `(.L_x_118) ;  /* 0x00000000001c8947 */ /* 0x000fea0003800000 */
[----:B------:R-:W0:Y:S01]  /*1ef0*/  LDC.64 R4, c[0x0][0x390] ;  /* 0x0000e400ff047b82 */ /* 0x000e220000000a00 */
[----:B------:R-:W-:-:S07]  /*1f00*/  MOV R3, 0x1 ;  /* 0x0000000100037802 */ /* 0x000fce0000000f00 */
[----:B------:R-:W1:Y:S01]  /*1f10*/  LDC.64 R6, c[0x0][0x398] ;  /* 0x0000e600ff067b82 */ /* 0x000e620000000a00 */
[----:B0-----:R-:W-:-:S05]  /*1f20*/  IMAD.WIDE R4, R2, 0x4, R4 ;  /* 0x0000000402047825 */ /* 0x001fca00078e0204 */
[----:B------:R0:W-:Y:S01]  /*1f30*/  STG.E desc[UR10][R4.64], R8 ;  /* 0x0000000804007986 */ /* 0x0001e2000c10190a */
[----:B-1----:R-:W-:-:S05]  /*1f40*/  IMAD.WIDE R6, R8, 0x4, R6 ;  /* 0x0000000408067825 */ /* 0x002fca00078e0206 */
[----:B------:R0:W-:Y:S02]  /*1f50*/  REDG.E.ADD.STRONG.GPU desc[UR10][R6.64], R3 ;  /* 0x000000030600798e */ /* 0x0001e4000c12e10a */
.L_x_118:
[----:B------:R-:W-:Y:S05]  /*1f60*/  BSYNC.RECONVERGENT B0 ;  /* 0x0000000000007941 */ /* 0x000fea0003800200 */
.L_x_117:
[----:B------:R-:W1:Y:S01]  /*1f70*/  LDCU UR6, c[0x0][0x3a0] ;  /* 0x00007400ff0677ac */ /* 0x000e620008000800 */
[----:B------:R-:W-:-:S04]  /*1f80*/  IADD3 R2, PT, PT, R2, UR5, RZ ;  /* 0x0000000502027c10 */ /* 0x000fc8000fffe0ff */
[----:B-1----:R-:W-:-:S13]  /*1f90*/  ISETP.GE.AND P0, PT, R2, UR6, PT ;  /* 0x0000000602007c0c */ /* 0x002fda000bf06270 */
[----:B------:R-:W-:Y:S05]  /*1fa0*/  @!P0 BRA `(.L_x_119) ;  /* 0xffffffe000d08947 */ /* 0x000fea000383ffff */
[----:B------:R-:W-:Y:S05]  /*1fb0*/  EXIT ;  /* 0x000000000000794d */ /* 0x000fea0003800000 */
.L_x_106:
[----:B------:R-:W-:Y:S01]  /*1fc0*/  BSSY.RECONVERGENT B0, `(.L_x_120) ;  /* 0x0000176000007945 */ /* 0x000fe20003800200 */
[----:B------:R-:W-:Y:S02]  /*1fd0*/  ULOP3.LUT UR9, UR7, 0xf, URZ, 0xc0, !UPT ;  /* 0x0000000f07097892 */ /* 0x000fe4000f8ec0ff */
[----:B------:R-:W-:Y:S01]  /*1fe0*/  ULOP3.LUT UR13, UR7, 0x7, URZ, 0xc0, !UPT ;  /* 0x00000007070d7892 */ /* 0x000fe2000f8ec0ff */
[----:B------:R-:W0:Y:S01]  /*1ff0*/  LDCU UR17, c[0x0][0x3a4] ;  /* 0x00007480ff1177ac */ /* 0x000e220008000800 */
[----:B------:R-:W1:Y:S01]  /*2000*/  LDCU UR20, c[0x0][0x3a8] ;  /* 0x00007500ff1477ac */ /* 0x000e620008000800 */
[----:B------:R-:W2:Y:S01]  /*2010*/  LDCU.64 UR18, c[0x0][0x380] ;  /* 0x00007000ff1277ac */ /* 0x000ea20008000a00 */
[----:B------:R-:W-:Y:S02]  /*2020*/  ULOP3.LUT UR7, UR7, 0x3, URZ, 0xc0, !UPT ;  /* 0x0000000307077892 */ /* 0x000fe4000f8ec0ff */
[----:B------:R-:W-:Y:S02]  /*2030*/  UIADD3 UR12, UPT, UPT, UR9, -0x1, URZ ;  /* 0xffffffff090c7890 */ /* 0x000fe4000fffe0ff */
[----:B------:R-:W-:-:S12]  /*2040*/  UIADD3 UR16, UPT, UPT, UR13, -0x1, URZ ;  /* 0xffffffff0d107890 */ /* 0x000fd8000fffe0ff */
.L_x_133:
[----:B---3--:R-:W3:Y:S01]  /*2050*/  LDC R5, c[0x0][0x3a4] ;  /* 0x0000e900ff057b82 */ /* 0x008ee20000000800 */
[----:B------:R-:W4:Y:S01]  /*2060*/  LDCU.64 UR14, c[0x0][0x380] ;  /* 0x00007000ff0e77ac */ /* 0x000f220008000a00 */
[----:B------:R-:W-:Y:S01]  /*2070*/  HFMA2 R12, -RZ, RZ, 0, 0 ;  /* 0x00000000ff0c7431 */ /* 0x000fe200000001ff */
[----:B---3--:R-:W-:Y:S01]  /*2080*/  ISETP.GE.AND P0, PT, R5, 0x1, PT ;  /* 0x000000010500780c */ /* 0x008fe20003f06270 */
[----:B------:R-:W-:-:S05]  /*2090*/  IMAD R3, R2, R5, RZ ;  /* 0x0000000502037224 */ /* 0x000fca00078e02ff */
[----:B------:R-:W-:Y:S02]  /*20a0*/  SHF.R.S32.HI R0, RZ, 0x1f, R3 ;  /* 0x0000001fff007819 */ /* 0x000fe40000011403 */
[----:B----4-:R-:W-:-:S04]  /*20b0*/  LEA R26, P1, R3, UR14, 0x2 ;  /* 0x0000000e031a7c11 */ /* 0x010fc8000f8210ff */
[----:B------:R-:W-:Y:S01]  /*20c0*/  LEA.HI.X R27, R3, UR15, R0, 0x2, P1 ;  /* 0x0000000f031b7c11 */ /* 0x000fe200088f1400 */
[----:B------:R-:W-:Y:S08]  /*20d0*/  @!P0 BRA `(.L_x_121) ;  /* 0x0000000800548947 */ /* 0x000ff00003800000 */
[----:B------:R-:W-:Y:S01]  /*20e0*/  ISETP.GE.U32.AND P1, PT, R5, 0x10, PT ;  /* 0x000000100500780c */ /* 0x000fe20003f26070 */
[----:B------:R-:W-:Y:S01]  /*20f0*/  UISETP.NE.AND UP0, UPT, UR9, URZ, UPT ;  /* 0x000000ff0900728c */ /* 0x000fe2000bf05270 */
[----:B------:R-:W-:Y:S01]  /*2100*/  MOV R12, RZ ;  /* 0x000000ff000c7202 */ /* 0x000fe20000000f00 */
[----:B------:R-:W-:-:S10]  /*2110*/  UMOV UR4, URZ ;  /* 0x000000ff00047c82 */ /* 0x000fd40008000000 */
[----:B------:R-:W-:Y:S05]  /*2120*/  @!P1 BRA `(.L_x_122) ;  /* 0x0000000000e09947 */ /* 0x000fea0003800000 */
[----:B------:R-:W3:Y:S04]  /*2130*/  LDG.E R5, desc[UR10][R26.64] ;  /* 0x0000000a1a057981 */ /* 0x000ee8000c1e1900 */
[----:B------:R-:W4:Y:S04]  /*2140*/  LDG.E R4, desc[UR10][R26.64+0x4] ;  /* 0x0000040a1a047981 */ /* 0x000f28000c1e1900 */
[----:B------:R-:W5:Y:S04]  /*2150*/  LDG.E R15, desc[UR10][R26.64+0x8] ;  /* 0x0000080a1a0f7981 */ /* 0x000f68000c1e1900 */
[----:B------:R-:W2:Y:S04]  /*2160*/  LDG.E R14, desc[UR10][R26.64+0xc] ;  /* 0x00000c0a1a0e7981 */ /* 0x000ea8000c1e1900 */
        /* <DEDUP_REMOVED lines=11> */
[----:B------:R-:W2:Y:S01]  /*2220*/  LDG.E R24, desc[UR10][R26.64+0x3c] ;  /* 0x00003c0a1a187981 */ /* 0x000ea2000c1e1900 */
[----:B------:R-:W0:Y:S01]  /*2230*/  S2UR UR6, SR_CgaCtaId ;  /* 0x00000000000679c3 */ /* 0x000e220000008800 */
[----:B------:R-:W-:-:S02]  /*2240*/  UMOV UR4, 0x400 ;  /* 0x0000040000047882 */ /* 0x000fc40000000000 */
[----:B0-----:R-:W-:-:S09]  /*2250*/  ULEA UR4, UR6, UR4, 0x18 ;  /* 0x0000000406047291 */ /* 0x001fd2000f8ec0ff */
[----:B------:R-:W3:Y:S02]  /*2260*/  LDS.128 R8, [UR4] ;  /* 0x00000004ff087984 */ /* 0x000ee40008000c00 */
[----:B---3--:R-:W-:Y:S01]  /*2270*/  FADD R8, R5, -R8 ;  /* 0x8000000805087221 */ /* 0x008fe20000000000 */
[----:B----4-:R-:W-:-:S03]  /*2280*/  FADD R9, R4, -R9 ;  /* 0x8000000904097221 */ /* 0x010fc60000000000 */
[----:B------:R-:W-:Y:S01]  /*2290*/  FFMA R8, R8, R8, RZ ;  /* 0x0000000808087223 */ /* 0x000fe200000000ff */
[----:B------:R-:W0:Y:S01]  /*22a0*/  LDS.128 R4, [UR4+0x10] ;  /* 0x00001004ff047984 */ /* 0x000e220008000c00 */
[----:B-----5:R-:W-:Y:S02]  /*22b0*/  FADD R15, R15, -R10 ;  /* 0x8000000a0f0f7221 */ /* 0x020fe40000000000 */
[----:B------:R-:W-:Y:S01]  /*22c0*/  FFMA R8, R9, R9, R8 ;  /* 0x0000000909087223 */ /* 0x000fe20000000008 */
[----:B--2---:R-:W-:-:S03]  /*22d0*/  FADD R11, R14, -R11 ;  /* 0x8000000b0e0b7221 */ /* 0x004fc60000000000 */
[----:B------:R-:W-:-:S04]  /*22e0*/  FFMA R8, R15, R15, R8 ;  /* 0x0000000f0f087223 */ /* 0x000fc80000000008 */
[----:B------:R-:W-:Y:S02]  /*22f0*/  FFMA R14, R11, R11, R8 ;  /* 0x0000000b0b0e7223 */ /* 0x000fe40000000008 */
[----:B------:R-:W2:Y:S01]  /*2300*/  LDS.128 R8, [UR4+0x20] ;  /* 0x00002004ff087984 */ /* 0x000ea20008000c00 */
[----:B0-----:R-:W-:Y:S01]  /*2310*/  FADD R13, R13, -R4 ;  /* 0x800000040d0d7221 */ /* 0x001fe20000000000 */
[----:B------:R-:W-:Y:S01]  /*2320*/  FADD R5, R12, -R5 ;  /* 0x800000050c057221 */ /* 0x000fe20000000000 */
[----:B------:R-:W-:Y:S01]  /*2330*/  FADD R6, R17, -R6 ;  /* 0x8000000611067221 */ /* 0x000fe20000000000 */
[----:B------:R-:W-:Y:S01]  /*2340*/  FADD R16, R16, -R7 ;  /* 0x8000000710107221 */ /* 0x000fe20000000000 */
[----:B------:R-:W-:-:S04]  /*2350*/  FFMA R14, R13, R13, R14 ;  /* 0x0000000d0d0e7223 */ /* 0x000fc8000000000e */
[----:B------:R-:W-:Y:S02]  /*2360*/  FFMA R5, R5, R5, R14 ;  /* 0x0000000505057223 */ /* 0x000fe4000000000e */
[----:B------:R-:W0:Y:S01]  /*2370*/  LDS.128 R12, [UR4+0x30] ;  /* 0x00003004ff0c7984 */ /* 0x000e220008000c00 */
[----:B------:R-:W-:Y:S01]  /*2380*/  UMOV UR4, 0x10 ;  /* 0x0000001000047882 */ /* 0x000fe20000000000 */
[----:B------:R-:W-:Y:S01]  /*2390*/  FFMA R5, R6, R6, R5 ;  /* 0x0000000606057223 */ /* 0x000fe20000000005 */
[----:B--2---:R-:W-:Y:S01]  /*23a0*/  FADD R8, R19, -R8 ;  /* 0x8000000813087221 */ /* 0x004fe20000000000 */
[----:B------:R-:W-:Y:S01]  /*23b0*/  FADD R18, R18, -R9 ;  /* 0x8000000912127221 */ /* 0x000fe20000000000 */
[----:B------:R-:W-:Y:S01]  /*23c0*/  FADD R10, R21, -R10 ;  /* 0x8000000a150a7221 */ /* 0x000fe20000000000 */
[----:B------:R-:W-:Y:S01]  /*23d0*/  FFMA R5, R16, R16, R5 ;  /* 0x0000001010057223 */ /* 0x000fe20000000005 */
[----:B------:R-:W-:-:S03]  /*23e0*/  FADD R20, R20, -R11 ;  /* 0x8000000b14147221 */ /* 0x000fc60000000000 */
[----:B------:R-:W-:-:S04]  /*23f0*/  FFMA R5, R8, R8, R5 ;  /* 0x0000000808057223 */ /* 0x000fc80000000005 */
[----:B------:R-:W-:-:S04]  /*2400*/  FFMA R5, R18, R18, R5 ;  /* 0x0000001212057223 */ /* 0x000fc80000000005 */
[----:B------:R-:W-:-:S04]  /*2410*/  FFMA R5, R10, R10, R5 ;  /* 0x0000000a0a057223 */ /* 0x000fc80000000005 */
[----:B------:R-:W-:Y:S01]  /*2420*/  FFMA R5, R20, R20, R5 ;  /* 0x0000001414057223 */ /* 0x000fe20000000005 */
[----:B0-----:R-:W-:Y:S01]  /*2430*/  FADD R12, R23, -R12 ;  /* 0x8000000c170c7221 */ /* 0x001fe20000000000 */
[----:B------:R-:W-:Y:S01]  /*2440*/  FADD R22, R22, -R13 ;  /* 0x8000000d16167221 */ /* 0x000fe20000000000 */
[----:B------:R-:W-:Y:S01]  /*2450*/  FADD R14, R25, -R14 ;  /* 0x8000000e190e7221 */ /* 0x000fe20000000000 */
[----:B------:R-:W-:Y:S01]  /*2460*/  FADD R24, R24, -R15 ;  /* 0x8000000f18187221 */ /* 0x000fe20000000000 */
[----:B------:R-:W-:-:S04]  /*2470*/  FFMA R5, R12, R12, R5 ;  /* 0x0000000c0c057223 */ /* 0x000fc80000000005 */
[----:B------:R-:W-:-:S04]  /*2480*/  FFMA R5, R22, R22, R5 ;  /* 0x0000001616057223 */ /* 0x000fc80000000005 */
[----:B------:R-:W-:-:S04]  /*2490*/  FFMA R5, R14, R14, R5 ;  /* 0x0000000e0e057223 */ /* 0x000fc80000000005 */
[----:B------:R-:W-:-:S07]  /*24a0*/  FFMA R12, R24, R24, R5 ;  /* 0x00000018180c7223 */ /* 0x000fce0000000005 */
.L_x_122:
[----:B------:R-:W-:Y:S05]  /*24b0*/  BRA.U !UP0, `(.L_x_121) ;  /* 0x00000005085c7547 */ /* 0x000fea000b800000 */
[----:B------:R-:W-:Y:S02]  /*24c0*/  UISETP.GE.U32.AND UP0, UPT, UR12, 0x7, UPT ;  /* 0x000000070c00788c */ /* 0x000fe4000bf06070 */
[----:B------:R-:W-:-:S07]  /*24d0*/  UISETP.NE.AND UP1, UPT, UR13, URZ, UPT ;  /* 0x000000ff0d00728c */ /* 0x000fce000bf25270 */
[----:B------:R-:W-:Y:S05]  /*24e0*/  BRA.U !UP0, `(.L_x_123) ;  /* 0x00000001088c7547 */ /* 0x000fea000b800000 */
[----:B------:R-:W-:-:S04]  /*24f0*/  IADD3 R4, P1, PT, R3, UR4, RZ ;  /* 0x0000000403047c10 */ /* 0x000fc8000ff3e0ff */
[----:B------:R-:W-:Y:S02]  /*2500*/  IADD3.X R5, PT, PT, RZ, R0, RZ, P1, !PT ;  /* 0x00000000ff057210 */ /* 0x000fe40000ffe4ff */
[----:B------:R-:W-:-:S04]  /*2510*/  LEA R20, P1, R4, UR14, 0x2 ;  /* 0x0000000e04147c11 */ /* 0x000fc8000f8210ff */
[----:B------:R-:W-:-:S05]  /*2520*/  LEA.HI.X R21, R4, UR15, R5, 0x2, P1 ;  /* 0x0000000f04157c11 */ /* 0x000fca00088f1405 */
[----:B------:R-:W3:Y:S04]  /*2530*/  LDG.E R17, desc[UR10][R20.64] ;  /* 0x0000000a14117981 */ /* 0x000ee8000c1e1900 */
[----:B------:R-:W4:Y:S04]  /*2540*/  LDG.E R22, desc[UR10][R20.64+0x4] ;  /* 0x0000040a14167981 */ /* 0x000f28000c1e1900 */
[----:B------:R-:W5:Y:S04]  /*2550*/  LDG.E R19, desc[UR10][R20.64+0x8] ;  /* 0x0000080a14137981 */ /* 0x000f68000c1e1900 */
[----:B------:R-:W2:Y:S04]  /*2560*/  LDG.E R16, desc[UR10][R20.64+0xc] ;  /* 0x00000c0a14107981 */ /* 0x000ea8000c1e1900 */
[----:B------:R-:W2:Y:S04]  /*2570*/  LDG.E R15, desc[UR10][R20.64+0x10] ;  /* 0x0000100a140f7981 */ /* 0x000ea8000c1e1900 */
[----:B------:R-:W2:Y:S04]  /*2580*/  LDG.E R14, desc[UR10][R20.64+0x14] ;  /* 0x0000140a140e7981 */ /* 0x000ea8000c1e1900 */
[----:B------:R-:W2:Y:S04]  /*2590*/  LDG.E R13, desc[UR10][R20.64+0x18] ;  /* 0x0000180a140d7981 */ /* 0x000ea8000c1e1900 */
[----:B------:R-:W2:Y:S01]  /*25a0*/  LDG.E R18, desc[UR10][R20.64+0x1c] ;  /* 0x00001c0a14127981 */ /* 0x000ea2000c1e1900 */
[----:B------:R-:W0:Y:S01]  /*25b0*/  S2UR UR8, SR_CgaCtaId ;  /* 0x00000000000879c3 */ /* 0x000e220000008800 */
[----:B------:R-:W-:-:S02]  /*25c0*/  UMOV UR6, 0x400 ;  /* 0x0000040000067882 */ /* 0x000fc40000000000 */
[----:B0-----:R-:W-:-:S04]  /*25d0*/  ULEA UR6, UR8, UR6, 0x18 ;  /* 0x0000000608067291 */ /* 0x001fc8000f8ec0ff */
[----:B------:R-:W-:Y:S02]  /*25e0*/  ULEA UR6, UR4, UR6, 0x2 ;  /* 0x0000000604067291 */ /* 0x000fe4000f8e10ff */
[----:B------:R-:W-:-:S07]  /*25f0*/  UIADD3 UR4, UPT, UPT, UR4, 0x8, URZ ;  /* 0x0000000804047890 */ /* 0x000fce000fffe0ff */
[----:B------:R-:W3:Y:S04]  /*2600*/  LDS.128 R4, [UR6] ;  /* 0x00000006ff047984 */ /* 0x000ee80008000c00 */
[----:B------:R-:W0:Y:S01]  /*2610*/  LDS.128 R8, [UR6+0x10] ;  /* 0x00001006ff087984 */ /* 0x000e220008000c00 */
[----:B---3--:R-:W-:-:S04]  /*2620*/  FADD R17, R17, -R4 ;  /* 0x8000000411117221 */ /* 0x008fc80000000000 */
[----:B------:R-:W-:Y:S01]  /*2630*/  FFMA R12, R17, R17, R12 ;  /* 0x00000011110c7223 */ /* 0x000fe2000000000c */
[----:B----4-:R-:W-:Y:S01]  /*2640*/  FADD R5, R22, -R5 ;  /* 0x8000000516057221 */ /* 0x010fe20000000000 */
[----:B-----5:R-:W-:-:S03]  /*2650*/  FADD R19, R19, -R6 ;  /* 0x8000000613137221 */ /* 0x020fc60000000000 */
[----:B------:R-:W-:Y:S01]  /*2660*/  FFMA R12, R5, R5, R12 ;  /* 0x00000005050c7223 */ /* 0x000fe2000000000c */
[----:B--2---:R-:W-:-:S03]  /*2670*/  FADD R7, R16, -R7 ;  /* 0x8000000710077221 */ /* 0x004fc60000000000 */
[----:B------:R-:W-:Y:S01]  /*2680*/  FFMA R12, R19, R19, R12 ;  /* 0x00000013130c7223 */ /* 0x000fe2000000000c */
[----:B0-----:R-:W-:-:S03]  /*2690*/  FADD R15, R15, -R8 ;  /* 0x800000080f0f7221 */ /* 0x001fc60000000000 */
[----:B------:R-:W-:Y:S01]  /*26a0*/  FFMA R12, R7, R7, R12 ;  /* 0x00000007070c7223 */ /* 0x000fe2000000000c */
[----:B------:R-:W-:-:S03]  /*26b0*/  FADD R9, R14, -R9 ;  /* 0x800000090e097221 */ /* 0x000fc60000000000 */
[----:B------:R-:W-:Y:S01]  /*26c0*/  FFMA R12, R15, R15, R12 ;  /* 0x0000000f0f0c7223 */ /* 0x000fe2000000000c */
[----:B------:R-:W-:-:S03]  /*26d0*/  FADD R13, R13, -R10 ;  /* 0x8000000a0d0d7221 */ /* 0x000fc60000000000 */
[----:B------:R-:W-:Y:S01]  /*26e0*/  FFMA R12, R9, R9, R12 ;  /* 0x00000009090c7223 */ /* 0x000fe2000000000c */
[----:B------:R-:W-:-:S03]  /*26f0*/  FADD R11, R18, -R11 ;  /* 0x8000000b120b7221 */ /* 0x000fc60000000000 */
[----:B------:R-:W-:-:S04]  /*2700*/  FFMA R12, R13, R13, R12 ;  /* 0x0000000d0d0c7223 */ /* 0x000fc8000000000c */
[----:B------:R-:W-:-:S07]  /*2710*/  FFMA R12, R11, R11, R12 ;  /* 0x0000000b0b0c7223 */ /* 0x000fce000000000c */
.L_x_123:
        /* <DEDUP_REMOVED lines=11> */
[----:B------:R-:W2:Y:S01]  /*27d0*/  LDG.E R14, desc[UR10][R8.64+0xc] ;  /* 0x00000c0a080e7981 */ /* 0x000ea2000c1e1900 */
[----:B------:R-:W0:Y:S01]  /*27e0*/  S2UR UR8, SR_CgaCtaId ;  /* 0x00000000000879c3 */ /* 0x000e220000008800 */
[----:B------:R-:W-:-:S02]  /*27f0*/  UMOV UR6, 0x400 ;  /* 0x0000040000067882 */ /* 0x000fc40000000000 */
[----:B0-----:R-:W-:-:S04]  /*2800*/  ULEA UR6, UR8, UR6, 0x18 ;  /* 0x0000000608067291 */ /* 0x001fc8000f8ec0ff */
[----:B------:R-:W-:Y:S02]  /*2810*/  ULEA UR6, UR4, UR6, 0x2 ;  /* 0x0000000604067291 */ /* 0x000fe4000f8e10ff */
[----:B------:R-:W-:-:S07]  /*2820*/  UIADD3 UR4, UPT, UPT, UR4, 0x4, URZ ;  /* 0x0000000404047890 */ /* 0x000fce000fffe0ff */
[----:B------:R-:W3:Y:S02]  /*2830*/  LDS.128 R4, [UR6] ;  /* 0x00000006ff047984 */ /* 0x000ee40008000c00 */
[----:B---3--:R-:W-:-:S04]  /*2840*/  FADD R11, R11, -R4 ;  /* 0x800000040b0b7221 */ /* 0x008fc80000000000 */
[----:B------:R-:W-:Y:S01]  /*2850*/  FFMA R11, R11, R11, R12 ;  /* 0x0000000b0b0b7223 */ /* 0x000fe2000000000c */
[----:B----4-:R-:W-:Y:S01]  /*2860*/  FADD R10, R10, -R5 ;  /* 0x800000050a0a7221 */ /* 0x010fe20000000000 */
[----:B-----5:R-:W-:-:S03]  /*2870*/  FADD R6, R13, -R6 ;  /* 0x800000060d067221 */ /* 0x020fc60000000000 */
[----:B------:R-:W-:Y:S01]  /*2880*/  FFMA R11, R10, R10, R11 ;  /* 0x0000000a0a0b7223 */ /* 0x000fe2000000000b */
[----:B--2---:R-:W-:-:S03]  /*2890*/  FADD R14, R14, -R7 ;  /* 0x800000070e0e7221 */ /* 0x004fc60000000000 */
[----:B------:R-:W-:-:S04]  /*28a0*/  FFMA R11, R6, R6, R11 ;  /* 0x00000006060b7223 */ /* 0x000fc8000000000b */
[----:B------:R-:W-:-:S07]  /*28b0*/  FFMA R12, R14, R14, R11 ;  /* 0x0000000e0e0c7223 */ /* 0x000fce000000000b */
.L_x_124:
[----:B------:R-:W-:Y:S05]  /*28c0*/  BRA.U !UP1, `(.L_x_121) ;  /* 0x0000000109587547 */ /* 0x000fea000b800000 */
[----:B------:R-:W-:-:S04]  /*28d0*/  IADD3 R4, P1, PT, R3, UR4, RZ ;  /* 0x0000000403047c10 */ /* 0x000fc8000ff3e0ff */
[----:B------:R-:W-:Y:S02]  /*28e0*/  IADD3.X R5, PT, PT, RZ, R0, RZ, P1, !PT ;  /* 0x00000000ff057210 */ /* 0x000fe40000ffe4ff */
[----:B------:R-:W-:-:S04]  /*28f0*/  LEA R8, P1, R4, UR14, 0x2 ;  /* 0x0000000e04087c11 */ /* 0x000fc8000f8210ff */
[----:B------:R-:W-:-:S05]  /*2900*/  LEA.HI.X R9, R4, UR15, R5, 0x2, P1 ;  /* 0x0000000f04097c11 */ /* 0x000fca00088f1405 */
[----:B------:R-:W3:Y:S01]  /*2910*/  LDG.E R11, desc[UR10][R8.64] ;  /* 0x0000000a080b7981 */ /* 0x000ee2000c1e1900 */
[----:B------:R-:W4:Y:S01]  /*2920*/  S2UR UR8, SR_CgaCtaId ;  /* 0x00000000000879c3 */ /* 0x000f220000008800 */
[----:B------:R-:W-:Y:S01]  /*2930*/  UMOV UR6, 0x400 ;  /* 0x0000040000067882 */ /* 0x000fe20000000000 */
[----:B------:R-:W-:Y:S02]  /*2940*/  UISETP.NE.AND UP0, UPT, UR7, 0x1, UPT ;  /* 0x000000010700788c */ /* 0x000fe4000bf05270 */
[----:B----4-:R-:W-:-:S04]  /*2950*/  ULEA UR6, UR8, UR6, 0x18 ;  /* 0x0000000608067291 */ /* 0x010fc8000f8ec0ff */
[----:B------:R-:W-:-:S09]  /*2960*/  ULEA UR4, UR4, UR6, 0x2 ;  /* 0x0000000604047291 */ /* 0x000fd2000f8e10ff */
[----:B------:R-:W3:Y:S02]  /*2970*/  LDS.128 R4, [UR4] ;  /* 0x00000004ff047984 */ /* 0x000ee40008000c00 */
[----:B---3--:R-:W-:-:S04]  /*2980*/  FADD R11, R11, -R4 ;  /* 0x800000040b0b7221 */ /* 0x008fc80000000000 */
[----:B------:R-:W-:Y:S01]  /*2990*/  FFMA R12, R11, R11, R12 ;  /* 0x0000000b0b0c7223 */ /* 0x000fe2000000000c */
[----:B------:R-:W-:Y:S06]  /*29a0*/  BRA.U !UP0, `(.L_x_121) ;  /* 0x0000000108207547 */ /* 0x000fec000b800000 */
[----:B------:R-:W-:Y:S01]  /*29b0*/  UISETP.NE.AND UP0, UPT, UR7, 0x2, UPT ;  /* 0x000000020700788c */ /* 0x000fe2000bf05270 */
[----:B------:R-:W3:Y:S05]  /*29c0*/  LDG.E R4, desc[UR10][R8.64+0x4] ;  /* 0x0000040a08047981 */ /* 0x000eea000c1e1900 */
[----:B------:R-:W-:-:S13]  /*29d0*/  PLOP3.LUT P1, PT, PT, PT, UP0, 0x80, 0x8 ;  /* 0x000000000008781c */ /* 0x000fda0003f2f008 */
[----:B------:R-:W4:Y:S01]  /*29e0*/  @P1 LDG.E R7, desc[UR10][R8.64+0x8] ;  /* 0x0000080a08071981 */ /* 0x000f22000c1e1900 */
[----:B---3--:R-:W-:-:S04]  /*29f0*/  FADD R5, R4, -R5 ;  /* 0x8000000504057221 */ /* 0x008fc80000000000 */
[----:B------:R-:W-:Y:S01]  /*2a00*/  FFMA R12, R5, R5, R12 ;  /* 0x00000005050c7223 */ /* 0x000fe2000000000c */
[----:B----4-:R-:W-:-:S04]  /*2a10*/  @P1 FADD R7, R7, -R6 ;  /* 0x8000000607071221 */ /* 0x010fc80000000000 */
[----:B------:R-:W-:-:S07]  /*2a20*/  @P1 FFMA R12, R7, R7, R12 ;  /* 0x00000007070c1223 */ /* 0x000fce000000000c */
.L_x_121:
[----:B------:R-:W3:Y:S01]  /*2a30*/  LDCU UR4, c[0x0][0x3a8] ;  /* 0x00007500ff0477ac */ /* 0x000ee20008000800 */
[----:B------:R-:W-:-:S04]  /*2a40*/  FSETP.GEU.AND P1, PT, R12, 3.40282346638528859812e+38, PT ;  /* 0x7f7fffff0c00780b */ /* 0x000fc80003f2e000 */
[----:B------:R-:W-:Y:S01]  /*2a50*/  SEL R9, RZ, 0xffffffff, !P1 ;  /* 0xffffffffff097807 */ /* 0x000fe20004800000 */
[----:B---3--:R-:W-:-:S09]  /*2a60*/  UISETP.NE.AND UP0, UPT, UR4, 0x1, UPT ;  /* 0x000000010400788c */ /* 0x008fd2000bf05270 */
[----:B------:R-:W-:Y:S05]  /*2a70*/  BRA.U !UP0, `(.L_x_125) ;  /* 0x0000000908ec7547 */ /* 0x000fea000b800000 */
[----:B------:R-:W-:Y:S01]  /*2a80*/  HFMA2 R6, -RZ, RZ, 0, 5.9604644775390625e-08 ;  /* 0x00000001ff067431 */ /* 0x000fe200000001ff */
[----:B------:R-:W-:-:S07]  /*2a90*/  FMNMX R7, R12, 3.40282346638528859812e+38, PT ;  /* 0x7f7fffff0c077809 */ /* 0x000fce0003800000 */
.L_x_130:
[----:B------:R-:W-:Y:S01]  /*2aa0*/  MOV R4, RZ ;  /* 0x000000ff00047202 */ /* 0x000fe20000000f00 */
[----:B------:R-:W-:Y:S06]  /*2ab0*/  @!P0 BRA `(.L_x_126) ;  /* 0x0000000800c48947 */ /* 0x000fec0003800000 */
[----:B0-----:R-:W-:Y:S01]  /*2ac0*/  UISETP.GE.U32.AND UP0, UPT, UR17, 0x10, UPT ;  /* 0x000000101100788c */ /* 0x001fe2000bf06070 */
[----:B------:R-:W-:Y:S02]  /*2ad0*/  HFMA2 R4, -RZ, RZ, 0, 0 ;  /* 0x00000000ff047431 */ /* 0x000fe400000001ff */
[----:B------:R-:W-:Y:S01]  /*2ae0*/  IMAD R5, R6, UR17, RZ ;  /* 0x0000001106057c24 */ /* 0x000fe2000f8e02ff */
[----:B------:R-:W-:Y:S01]  /*2af0*/  UISETP.NE.AND UP1, UPT, UR9, URZ, UPT ;  /* 0x000000ff0900728c */ /* 0x000fe2000bf25270 */
[----:B------:R-:W-:-:S04]  /*2b00*/  UMOV UR4, URZ ;  /* 0x000000ff00047c82 */ /* 0x000fc80008000000 */
[----:B------:R-:W-:Y:S06]  /*2b10*/  BRA.U !UP0, `(.L_x_127) ;  /* 0x0000000508147547 */ /* 0x000fec000b800000 */
[----:B------:R-:W3:Y:S04]  /*2b20*/  LDG.E R4, desc[UR10][R26.64] ;  /* 0x0000000a1a047981 */ /* 0x000ee8000c1e1900 */
[----:B------:R-:W4:Y:S04]  /*2b30*/  LDG.E R10, desc[UR10][R26.64+0x4] ;  /* 0x0000040a1a0a7981 */ /* 0x000f28000c1e1900 */
[----:B------:R-:W5:Y:S04]  /*2b40*/  LDG.E R23, desc[UR10][R26.64+0x8] ;  /* 0x0000080a1a177981 */ /* 0x000f68000c1e1900 */
[----:B------:R-:W2:Y:S01]  /*2b50*/  LDG.E R22, desc[UR10][R26.64+0xc] ;  /* 0x00000c0a1a167981 */ /* 0x000ea2000c1e1900 */
[----:B------:R-:W0:Y:S03]  /*2b60*/  S2R R11, SR_CgaCtaId ;  /* 0x00000000000b7919 */ /* 0x000e260000008800 */
[----:B------:R-:W2:Y:S04]  /*2b70*/  LDG.E R21, desc[UR10][R26.64+0x10] ;  /* 0x0000100a1a157981 */ /* 0x000ea8000c1e1900 */
[----:B------:R-:W2:Y:S01]  /*2b80*/  LDG.E R20, desc[UR10][R26.64+0x14] ;  /* 0x0000140a1a147981 */ /* 0x000ea2000c1e1900 */
[----:B------:R-:W-:-:S03]  /*2b90*/  MOV R8, 0x400 ;  /* 0x0000040000087802 */ /* 0x000fc60000000f00 */
[----:B------:R-:W2:Y:S04]  /*2ba0*/  LDG.E R15, desc[UR10][R26.64+0x18] ;  /* 0x0000180a1a0f7981 */ /* 0x000ea8000c1e1900 */
[----:B------:R-:W2:Y:S04]  /*2bb0*/  LDG.E R12, desc[UR10][R26.64+0x1c] ;  /* 0x00001c0a1a0c7981 */ /* 0x000ea8000c1e1900 */
[----:B------:R-:W2:Y:S04]  /*2bc0*/  LDG.E R19, desc[UR10][R26.64+0x20] ;  /* 0x0000200a1a137981 */ /* 0x000ea8000c1e1900 */
[----:B------:R-:W2:Y:S04]  /*2bd0*/  LDG.E R18, desc[UR10][R26.64+0x24] ;  /* 0x0000240a1a127981 */ /* 0x000ea8000c1e1900 */
[----:B------:R-:W2:Y:S01]  /*2be0*/  LDG.E R17, desc[UR10][R26.64+0x28] ;  /* 0x0000280a1a117981 */ /* 0x000ea2000c1e1900 */
[----:B0-----:R-:W-:-:S03]  /*2bf0*/  LEA R8, R11, R8, 0x18 ;  /* 0x000000080b087211 */ /* 0x001fc600078ec0ff */
[----:B------:R-:W2:Y:S01]  /*2c00*/  LDG.E R16, desc[UR10][R26.64+0x2c] ;  /* 0x00002c0a1a107981 */ /* 0x000ea2000c1e1900 */
[----:B------:R-:W-:-:S03]  /*2c10*/  LEA R8, R5, R8, 0x2 ;  /* 0x0000000805087211 */ /* 0x000fc600078e10ff */
[----:B------:R-:W2:Y:S04]  /*2c20*/  LDG.E R14, desc[UR10][R26.64+0x30] ;  /* 0x0000300a1a0e7981 */ /* 0x000ea8000c1e1900 */
[----:B------:R-:W3:Y:S04]  /*2c30*/  LDS R11, [R8] ;  /* 0x00000000080b7984 */ /* 0x000ee80000000800 */
[----:B------:R-:W4:Y:S04]  /*2c40*/  LDS R25, [R8+0x4] ;  /* 0x0000040008197984 */ /* 0x000f280000000800 */
[----:B------:R-:W2:Y:S04]  /*2c50*/  LDG.E R13, desc[UR10][R26.64+0x34] ;  /* 0x0000340a1a0d7981 */ /* 0x000ea8000c1e1900 */
[----:B------:R-:W5:Y:S01]  /*2c60*/  LDS R24, [R8+0x8] ;  /* 0x0000080008187984 */ /* 0x000f620000000800 */
[----:B---3--:R-:W-:-:S03]  /*2c70*/  FADD R4, R4, -R11 ;  /* 0x8000000b04047221 */ /* 0x008fc60000000000 */
[----:B------:R-:W3:Y:S01]  /*2c80*/  LDG.E R11, desc[UR10][R26.64+0x38] ;  /* 0x0000380a1a0b7981 */ /* 0x000ee2000c1e1900 */
[----:B----4-:R-:W-:-:S03]  /*2c90*/  FADD R25, R10, -R25 ;  /* 0x800000190a197221 */ /* 0x010fc60000000000 */
[----:B------:R-:W4:Y:S01]  /*2ca0*/  LDG.E R10, desc[UR10][R26.64+0x3c] ;  /* 0x00003c0a1a0a7981 */ /* 0x000f22000c1e1900 */
[----:B------:R-:W-:-:S04]  /*2cb0*/  FFMA R4, R4, R4, RZ ;  /* 0x0000000404047223 */ /* 0x000fc800000000ff */
[----:B------:R-:W-:Y:S02]  /*2cc0*/  FFMA R4, R25, R25, R4 ;  /* 0x0000001919047223 */ /* 0x000fe40000000004 */
[----:B------:R-:W2:Y:S01]  /*2cd0*/  LDS R25, [R8+0xc] ;  /* 0x00000c0008197984 */ /* 0x000ea20000000800 */
[----:B-----5:R-:W-:-:S04]  /*2ce0*/  FADD R23, R23, -R24 ;  /* 0x8000001817177221 */ /* 0x020fc80000000000 */
[----:B------:R-:W-:Y:S02]  /*2cf0*/  FFMA R24, R23, R23, R4 ;  /* 0x0000001717187223 */ /* 0x000fe40000000004 */
[----:B------:R-:W0:Y:S04]  /*2d00*/  LDS R4, [R8+0x10] ;  /* 0x0000100008047984 */ /* 0x000e280000000800 */
[----:B------:R-:W5:Y:S01]  /*2d10*/  LDS R23, [R8+0x14] ;  /* 0x0000140008177984 */ /* 0x000f620000000800 */
[----:B--2---:R-:W-:-:S03]  /*2d20*/  FADD R25, R22, -R25 ;  /* 0x8000001916197221 */ /* 0x004fc60000000000 */
[----:B------:R-:W2:Y:S01]  /*2d30*/  LDS R22, [R8+0x18] ;  /* 0x0000180008167984 */ /* 0x000ea20000000800 */
[----:B------:R-:W-:-:S03]  /*2d40*/  FFMA R24, R25, R25, R24 ;  /* 0x0000001919187223 */ /* 0x000fc60000000018 */
[----:B------:R-:W1:Y:S01]  /*2d50*/  LDS R25, [R8+0x1c] ;  /* 0x00001c0008197984 */ /* 0x000e620000000800 */
[----:B0-----:R-:W-:-:S03]  /*2d60*/  FADD R21, R21, -R4 ;  /* 0x8000000415157221 */ /* 0x001fc60000000000 */
[----:B------:R-:W0:Y:S01]  /*2d70*/  LDS R4, [R8+0x20] ;  /* 0x0000200008047984 */ /* 0x000e220000000800 */
[----:B------:R-:W-:Y:S01]  /*2d80*/  FFMA R24, R21, R21, R24 ;  /* 0x0000001515187223 */ /* 0x000fe20000000018 */
[----:B-----5:R-:W-:Y:S02]  /*2d90*/  FADD R23, R20, -R23 ;  /* 0x8000001714177221 */ /* 0x020fe40000000000 */
[----:B------:R-:W5:Y:S02]  /*2da0*/  LDS R21, [R8+0x24] ;  /* 0x0000240008157984 */ /* 0x000f640000000800 */
[----:B------:R-:W-:Y:S02]  /*2db0*/  FFMA R24, R23, R23, R24 ;  /* 0x0000001717187223 */ /* 0x000fe40000000018 */
[----:B------:R-:W5:Y:S01]  /*2dc0*/  LDS R20, [R8+0x28] ;  /* 0x0000280008147984 */ /* 0x000f620000000800 */
[----:B--2---:R-:W-:-:S03]  /*2dd0*/  FADD R23, R15, -R22 ;  /* 0x800000160f177221 */ /* 0x004fc60000000000 */
[----:B------:R-:W2:Y:S01]  /*2de0*/  LDS R15, [R8+0x2c] ;  /* 0x00002c00080f7984 */ /* 0x000ea20000000800 */
[----:B------:R-:W-:-:S03]  /*2df0*/  FFMA R24, R23, R23, R24 ;  /* 0x0000001717187223 */ /* 0x000fc60000000018 */
[----:B------:R-:W2:Y:S01]  /*2e00*/  LDS R23, [R8+0x30] ;  /* 0x0000300008177984 */ /* 0x000ea20000000800 */
[----:B-1----:R-:W-:-:S03]  /*2e10*/  FADD R25, R12, -R25 ;  /* 0x800000190c197221 */ /* 0x002fc60000000000 */
[----:B------:R-:W1:Y:S01]  /*2e20*/  LDS R12, [R8+0x34] ;  /* 0x00003400080c7984 */ /* 0x000e620000000800 */
[----:B------:R-:W-:-:S03]  /*2e30*/  FFMA R24, R25, R25, R24 ;  /* 0x0000001919187223 */ /* 0x000fc60000000018 */
[----:B------:R-:W3:Y:S04]  /*2e40*/  LDS R22, [R8+0x38] ;  /* 0x0000380008167984 */ /* 0x000ee80000000800 */
[----:B------:R-:W4:Y:S01]  /*2e50*/  LDS R25, [R8+0x3c] ;  /* 0x00003c0008197984 */ /* 0x000f220000000800 */
[----:B0-----:R-:W-:Y:S01]  /*2e60*/  FADD R19, R19, -R4 ;  /* 0x8000000413137221 */ /* 0x001fe20000000000 */
[----:B-----5:R-:W-:-:S03]  /*2e70*/  FADD R21, R18, -R21 ;  /* 0x8000001512157221 */ /* 0x020fc60000000000 */
[----:B------:R-:W-:Y:S01]  /*2e80*/  FFMA R24, R19, R19, R24 ;  /* 0x0000001313187223 */ /* 0x000fe20000000018 */
[----:B------:R-:W-:-:S03]  /*2e90*/  FADD R17, R17, -R20 ;  /* 0x8000001411117221 */ /* 0x000fc60000000000 */
[----:B------:R-:W-:-:S04]  /*2ea0*/  FFMA R24, R21, R21, R24 ;  /* 0x0000001515187223 */ /* 0x000fc80000000018 */
[----:B------:R-:W-:Y:S01]  /*2eb0*/  FFMA R24, R17, R17, R24 ;  /* 0x0000001111187223 */ /* 0x000fe20000000018 */
[----:B--2---:R-:W-:-:S04]  /*2ec0*/  FADD R15, R16, -R15 ;  /* 0x8000000f100f7221 */ /* 0x004fc80000000000 */
[----:B------:R-:W-:Y:S01]  /*2ed0*/  FFMA R24, R15, R15, R24 ;  /* 0x0000000f0f187223 */ /* 0x000fe20000000018 */
[----:B------:R-:W-:Y:S01]  /*2ee0*/  FADD R23, R14, -R23 ;  /* 0x800000170e177221 */ /* 0x000fe20000000000 */
[----:B-1----:R-:W-:-:S03]  /*2ef0*/  FADD R13, R13, -R12 ;  /* 0x8000000c0d0d7221 */ /* 0x002fc60000000000 */
[----:B------:R-:W-:-:S04]  /*2f00*/  FFMA R24, R23, R23, R24 ;  /* 0x0000001717187223 */ /* 0x000fc80000000018 */
[----:B------:R-:W-:Y:S01]  /*2f10*/  FFMA R24, R13, R13, R24 ;  /* 0x0000000d0d187223 */ /* 0x000fe20000000018 */
[----:B------:R-:W-:Y:S01]  /*2f20*/  UMOV UR4, 0x10 ;  /* 0x0000001000047882 */ /* 0x000fe20000000000 */
[----:B---3--:R-:W-:Y:S01]  /*2f30*/  FADD R11, R11, -R22 ;  /* 0x800000160b0b7221 */ /* 0x008fe20000000000 */
[----:B----4-:R-:W-:-:S03]  /*2f40*/  FADD R25, R10, -R25 ;  /* 0x800000190a197221 */ /* 0x010fc60000000000 */
[----:B------:R-:W-:-:S04]  /*2f50*/  FFMA R24, R11, R11, R24 ;  /* 0x0000000b0b187223 */ /* 0x000fc80000000018 */
[----:B------:R-:W-:-:S07]  /*2f60*/  FFMA R4, R25, R25, R24 ;  /* 0x0000001919047223 */ /* 0x000fce0000000018 */
.L_x_127:
[----:B------:R-:W-:Y:S05]  /*2f70*/  BRA.U !UP1, `(.L_x_126) ;  /* 0x0000000509947547 */ /* 0x000fea000b800000 */
[----:B------:R-:W-:Y:S02]  /*2f80*/  UISETP.GE.U32.AND UP0, UPT, UR12, 0x7, UPT ;  /* 0x000000070c00788c */ /* 0x000fe4000bf06070 */
[----:B------:R-:W-:-:S07]  /*2f90*/  UISETP.NE.AND UP1, UPT, UR13, URZ, UPT ;  /* 0x000000ff0d00728c */ /* 0x000fce000bf25270 */
[----:B------:R-:W-:Y:S05]  /*2fa0*/  BRA.U !UP0, `(.L_x_128) ;  /* 0x0000000108a87547 */ /* 0x000fea000b800000 */
[----:B------:R-:W-:-:S04]  /*2fb0*/  IADD3 R8, P1, PT, R3, UR4, RZ ;  /* 0x0000000403087c10 */ /* 0x000fc8000ff3e0ff */
[----:B------:R-:W-:Y:S02]  /*2fc0*/  IADD3.X R11, PT, PT, RZ, R0, RZ, P1, !PT ;  /* 0x00000000ff0b7210 */ /* 0x000fe40000ffe4ff */
[----:B--2---:R-:W-:-:S04]  /*2fd0*/  LEA R10, P1, R8, UR18, 0x2 ;  /* 0x00000012080a7c11 */ /* 0x004fc8000f8210ff */
[----:B------:R-:W-:-:S05]  /*2fe0*/  LEA.HI.X R11, R8, UR19, R11, 0x2, P1 ;  /* 0x00000013080b7c11 */ /* 0x000fca00088f140b */
        /* <DEDUP_REMOVED lines=8> */
[----:B------:R-:W-:Y:S01]  /*3070*/  MOV R18, 0x400 ;  /* 0x0000040000127802 */ /* 0x000fe20000000f00 */
[----:B------:R-:W1:Y:S03]  /*3080*/  S2R R19, SR_CgaCtaId ;  /* 0x0000000000137919 */ /* 0x000e660000008800 */
[----:B-1----:R-:W-:-:S02]  /*3090*/  LEA R19, R19, R18, 0x18 ;  /* 0x0000001213137211 */ /* 0x002fc400078ec0ff */
[----:B------:R-:W-:Y:S01]  /*30a0*/  IADD3 R18, PT, PT, R5, UR4, RZ ;  /* 0x0000000405127c10 */ /* 0x000fe2000fffe0ff */
[----:B------:R-:W-:-:S03]  /*30b0*/  UIADD3 UR4, UPT, UPT, UR4, 0x8, URZ ;  /* 0x0000000804047890 */ /* 0x000fc6000fffe0ff */
[----:B------:R-:W-:-:S05]  /*30c0*/  LEA R22, R18, R19, 0x2 ;  /* 0x0000001312167211 */ /* 0x000fca00078e10ff */
[----:B------:R-:W2:Y:S04]  /*30d0*/  LDS R24, [R22] ;  /* 0x0000000016187984 */ /* 0x000ea80000000800 */
[----:B------:R-:W3:Y:S04]  /*30e0*/  LDS R25, [R22+0x4] ;  /* 0x0000040016197984 */ /* 0x000ee80000000800 */
[----:B------:R-:W4:Y:S04]  /*30f0*/  LDS R20, [R22+0x8] ;  /* 0x0000080016147984 */ /* 0x000f280000000800 */
[----:B------:R-:W5:Y:S04]  /*3100*/  LDS R19, [R22+0xc] ;  /* 0x00000c0016137984 */ /* 0x000f680000000800 */
[----:B------:R-:W1:Y:S04]  /*3110*/  LDS R18, [R22+0x10] ;  /* 0x0000100016127984 */ /* 0x000e680000000800 */
[----:B0-----:R-:W0:Y:S04]  /*3120*/  LDS R11, [R22+0x14] ;  /* 0x00001400160b7984 */ /* 0x001e280000000800 */
[----:B------:R-:W0:Y:S01]  /*3130*/  LDS R10, [R22+0x1c] ;  /* 0x00001c00160a7984 */ /* 0x000e220000000800 */
[----:B--2---:R-:W-:-:S03]  /*3140*/  FADD R23, R21, -R24 ;  /* 0x8000001815177221 */ /* 0x004fc60000000000 */
[----:B------:R-:W2:Y:S01]  /*3150*/  LDS R21, [R22+0x18] ;  /* 0x0000180016157984 */ /* 0x000ea20000000800 */
[----:B------:R-:W-:Y:S01]  /*3160*/  FFMA R4, R23, R23, R4 ;  /* 0x0000001717047223 */ /* 0x000fe20000000004 */
[----:B---3--:R-:W-:Y:S01]  /*3170*/  FADD R25, R16, -R25 ;  /* 0x8000001910197221 */ /* 0x008fe20000000000 */
[----:B----4-:R-:W-:-:S03]  /*3180*/  FADD R15, R15, -R20 ;  /* 0x800000140f0f7221 */ /* 0x010fc60000000000 */
[----:B------:R-:W-:Y:S01]  /*3190*/  FFMA R4, R25, R25, R4 ;  /* 0x0000001919047223 */ /* 0x000fe20000000004 */
[----:B-----5:R-:W-:-:S03]  /*31a0*/  FADD R19, R14, -R19 ;  /* 0x800000130e137221 */ /* 0x020fc60000000000 */
[----:B------:R-:W-:Y:S01]  /*31b0*/  FFMA R4, R15, R15, R4 ;  /* 0x0000000f0f047223 */ /* 0x000fe20000000004 */
[----:B-1----:R-:W-:-:S03]  /*31c0*/  FADD R13, R13, -R18 ;  /* 0x800000120d0d7221 */ /* 0x002fc60000000000 */
[----:B------:R-:W-:Y:S01]  /*31d0*/  FFMA R4, R19, R19, R4 ;  /* 0x0000001313047223 */ /* 0x000fe20000000004 */
[----:B0-----:R-:W-:-:S03]  /*31e0*/  FADD R11, R12, -R11 ;  /* 0x8000000b0c0b7221 */ /* 0x001fc60000000000 */
[----:B------:R-:W-:-:S04]  /*31f0*/  FFMA R4, R13, R13, R4 ;  /* 0x0000000d0d047223 */ /* 0x000fc80000000004 */
[----:B------:R-:W-:Y:S01]  /*3200*/  FFMA R4, R11, R11, R4 ;  /* 0x0000000b0b047223 */ /* 0x000fe20000000004 */
[----:B------:R-:W-:Y:S01]  /*3210*/  FADD R17, R17, -R10 ;  /* 0x8000000a11117221 */ /* 0x000fe20000000000 */
[----:B--2---:R-:W-:-:S04]  /*3220*/  FADD R21, R8, -R21 ;  /* 0x8000001508157221 */ /* 0x004fc80000000000 */
[----:B------:R-:W-:-:S04]  /*3230*/  FFMA R4, R21, R21, R4 ;  /* 0x0000001515047223 */ /* 0x000fc80000000004 */
[----:B------:R-:W-:-:S07]  /*3240*/  FFMA R4, R17, R17, R4 ;  /* 0x0000001111047223 */ /* 0x000fce0000000004 */
.L_x_128:
        /* <DEDUP_REMOVED lines=11> */
[----:B------:R-:W5:Y:S01]  /*3300*/  LDG.E R18, desc[UR10][R10.64+0xc] ;  /* 0x00000c0a0a127981 */ /* 0x000f62000c1e1900 */
[----:B------:R-:W-:Y:S01]  /*3310*/  MOV R12, 0x400 ;  /* 0x00000400000c7802 */ /* 0x000fe20000000f00 */
[----:B------:R-:W0:Y:S03]  /*3320*/  S2R R13, SR_CgaCtaId ;  /* 0x00000000000d7919 */ /* 0x000e260000008800 */
[----:B0-----:R-:W-:-:S02]  /*3330*/  LEA R13, R13, R12, 0x18 ;  /* 0x0000000c0d0d7211 */ /* 0x001fc400078ec0ff */
[----:B------:R-:W-:Y:S01]  /*3340*/  IADD3 R12, PT, PT, R5, UR4, RZ ;  /* 0x00000004050c7c10 */ /* 0x000fe2000fffe0ff */
[----:B------:R-:W-:-:S03]  /*3350*/  UIADD3 UR4, UPT, UPT, UR4, 0x4, URZ ;  /* 0x0000000404047890 */ /* 0x000fc6000fffe0ff */
[----:B------:R-:W-:-:S05]  /*3360*/  LEA R12, R12, R13, 0x2 ;  /* 0x0000000d0c0c7211 */ /* 0x000fca00078e10ff */
        /* <DEDUP_REMOVED lines=12> */
.L_x_129:
[----:B------:R-:W-:Y:S05]  /*3430*/  BRA.U !UP1, `(.L_x_126) ;  /* 0x0000000109647547 */ /* 0x000fea000b800000 */
[----:B------:R-:W-:-:S04]  /*3440*/  IADD3 R8, P1, PT, R3, UR4, RZ ;  /* 0x0000000403087c10 */ /* 0x000fc8000ff3e0ff */
[----:B------:R-:W-:Y:S02]  /*3450*/  IADD3.X R11, PT, PT, RZ, R0, RZ, P1, !PT ;  /* 0x00000000ff0b7210 */ /* 0x000fe40000ffe4ff */
[----:B--2---:R-:W-:-:S04]  /*3460*/  LEA R10, P1, R8, UR18, 0x2 ;  /* 0x00000012080a7c11 */ /* 0x004fc8000f8210ff */
[----:B------:R-:W-:-:S05]  /*3470*/  LEA.HI.X R11, R8, UR19, R11, 0x2, P1 ;  /* 0x00000013080b7c11 */ /* 0x000fca00088f140b */
[----:B------:R-:W2:Y:S01]  /*3480*/  LDG.E R8, desc[UR10][R10.64] ;  /* 0x0000000a0a087981 */ /* 0x000ea2000c1e1900 */
[----:B------:R-:W-:Y:S01]  /*3490*/  MOV R12, 0x400 ;  /* 0x00000400000c7802 */ /* 0x000fe20000000f00 */
[----:B------:R-:W-:Y:S01]  /*34a0*/  UISETP.NE.AND UP0, UPT, UR7, 0x1, UPT ;  /* 0x000000010700788c */ /* 0x000fe2000bf05270 */
[----:B------:R-:W-:Y:S01]  /*34b0*/  IADD3 R5, PT, PT, R5, UR4, RZ ;  /* 0x0000000405057c10 */ /* 0x000fe2000fffe0ff */
[----:B------:R-:W0:Y:S02]  /*34c0*/  S2R R13, SR_CgaCtaId ;  /* 0x00000000000d7919 */ /* 0x000e240000008800 */
[----:B0-----:R-:W-:-:S04]  /*34d0*/  LEA R12, R13, R12, 0x18 ;  /* 0x0000000c0d0c7211 */ /* 0x001fc800078ec0ff */
[----:B------:R-:W-:-:S05]  /*34e0*/  LEA R14, R5, R12, 0x2 ;  /* 0x0000000c050e7211 */ /* 0x000fca00078e10ff */
        /* <DEDUP_REMOVED lines=14> */
.L_x_126:
[----:B------:R-:W-:-:S04]  /*35d0*/  FSETP.GEU.AND P1, PT, R4, R7, PT ;  /* 0x000000070400720b */ /* 0x000fc80003f2e000 */
[C---:B------:R-:W-:Y:S02]  /*35e0*/  SEL R9, R6.reuse, R9, !P1 ;  /* 0x0000000906097207 */ /* 0x040fe40004800000 */
[----:B------:R-:W-:Y:S02]  /*35f0*/  IADD3 R6, PT, PT, R6, 0x1, RZ ;  /* 0x0000000106067810 */ /* 0x000fe40007ffe0ff */
[----:B------:R-:W-:Y:S02]  /*3600*/  FSEL R7, R4, R7, !P1 ;  /* 0x0000000704077208 */ /* 0x000fe40004800000 */
[----:B-1----:R-:W-:-:S13]  /*3610*/  ISETP.NE.AND P2, PT, R6, UR20, PT ;  /* 0x0000001406007c0c */ /* 0x002fda000bf45270 */
[----:B------:R-:W-:Y:S05]  /*3620*/  @P2 BRA `(.L_x_130) ;  /* 0xfffffff4001c2947 */ /* 0x000fea000383ffff */
.L_x_125:
[----:B------:R-:W-:Y:S01]  /*3630*/  ISETP.NE.AND P0, PT, R9, -0x1, PT ;  /* 0xffffffff0900780c */ /* 0x000fe20003f05270 */
[----:B------:R-:W-:-:S12]  /*3640*/  BSSY.RECONVERGENT B1, `(.L_x_131) ;  /* 0x0000009000017945 */ /* 0x000fd80003800200 */
[----:B------:R-:W-:Y:S05]  /*3650*/  @!P0 BRA `(.L_x_132) ;  /* 0x00000000001c8947 */ /* 0x000fea0003800000 */
[----:B------:R-:W3:Y:S01]  /*3660*/  LDC.64 R4, c[0x0][0x390] ;  /* 0x0000e400ff047b82 */ /* 0x000ee20000000a00 */
[----:B------:R-:W-:-:S07]  /*3670*/  MOV R3, 0x1 ;  /* 0x0000000100037802 */ /* 0x000fce0000000f00 */
[----:B------:R-:W4:Y:S01]  /*3680*/  LDC.64 R6, c[0x0][0x398] ;  /* 0x0000e600ff067b82 */ /* 0x000f220000000a00 */
[----:B---3--:R-:W-:-:S05]  /*3690*/  IMAD.WIDE R4, R2, 0x4, R4 ;  /* 0x0000000402047825 */ /* 0x008fca00078e0204 */
[----:B------:R3:W-:Y:S01]  /*36a0*/  STG.E desc[UR10][R4.64], R9 ;  /* 0x0000000904007986 */ /* 0x0007e2000c10190a */
[----:B----4-:R-:W-:-:S05]  /*36b0*/  IMAD.WIDE R6, R9, 0x4, R6 ;  /* 0x0000000409067825 */ /* 0x010fca00078e0206 */
[----:B------:R3:W-:Y:S02]  /*36c0*/  REDG.E.ADD.STRONG.GPU desc[UR10][R6.64], R3 ;  /* 0x000000030600798e */ /* 0x0007e4000c12e10a */
.L_x_132:
[----:B012---:R-:W-:Y:S05]  /*36d0*/  BSYNC.RECONVERGENT B1 ;  /* 0x0000000000017941 */ /* 0x007fea0003800200 */
.L_x_131:
[----:B------:R-:W0:Y:S01]  /*36e0*/  LDCU UR4, c[0x0][0x3a0] ;  /* 0x00007400ff0477ac */ /* 0x000e220008000800 */
[----:B------:R-:W-:-:S04]  /*36f0*/  IADD3 R2, PT, PT, R2, UR5, RZ ;  /* 0x0000000502027c10 */ /* 0x000fc8000fffe0ff */
[----:B0-----:R-:W-:-:S13]  /*3700*/  ISETP.GE.AND P0, PT, R2, UR4, PT ;  /* 0x0000000402007c0c */ /* 0x001fda000bf06270 */
[----:B------:R-:W-:Y:S05]  /*3710*/  @!P0 BRA `(.L_x_133) ;  /* 0xffffffe8004c8947 */ /* 0x000fea000383ffff */
[----:B------:R-:W-:Y:S05]  /*3720*/  BSYNC.RECONVERGENT B0 ;  /* 0x0000000000007941 */ /* 0x000fea0003800200 */
.L_x_120:
[----:B------:R-:W-:Y:S05]  /*3730*/  EXIT ;  /* 0x000000000000794d */ /* 0x000fea0003800000 */
.L_x_134:
        /* <DEDUP_REMOVED lines=12> */
.L_x_143:


//--------------------- .text.initialize_centers  --------------------------
	.section	.text.initialize_centers,"ax",@progbits
	.align	128
        .global         initialize_centers
        .type           initialize_centers,@function
        .size           initialize_centers,(.L_x_144 - initialize_centers)
        .other          initialize_centers,@"STO_CUDA_ENTRY STV_DEFAULT"
initialize_centers:
.text.initialize_centers:
[----:B------:R-:W-:Y:S01]  /*0000*/  LDC R1, c[0x0][0x37c] ;  /* 0x0000df00ff017b82 */ /* 0x000fe20000000800 */
[----:B------:R-:W0:Y:S07]  /*0010*/  S2R R0, SR_TID.X ;  /* 0x0000000000007919 */ /* 0x000e2e0000002100 */
[----:B------:R-:W0:Y:S08]  /*0020*/  S2UR UR4, SR_CTAID.X ;  /* 0x00000000000479c3 */ /* 0x000e300000002500 */
[----:B------:R-:W0:Y:S08]  /*0030*/  LDC R5, c[0x0][0x360] ;  /* 0x0000d800ff057b82 */ /* 0x000e300000000800 */
[----:B------:R-:W1:Y:S01]  /*0040*/  LDC R4, c[0x0][0x398] ;  /* 0x0000e600ff047b82 */ /* 0x000e620000000800 */
[----:B0-----:R-:W-:-:S05]  /*0050*/  IMAD R5, R5, UR4, R0 ;  /* 0x0000000405057c24 */ /* 0x001fca000f8e0200 */
[----:B-1----:R-:W-:-:S13]  /*0060*/  ISETP.GE.AND P0, PT, R5, R4, PT ;  /* 0x000000040500720c */ /* 0x002fda0003f06270 */
[----:B------:R-:W-:Y:S05]  /*0070*/  @P0 EXIT ;  /* 0x000000000000094d */ /* 0x000fea0003800000 */
[----:B------:R-:W-:Y:S01]  /*0080*/  IABS R7, R4 ;  /* 0x0000000400077213 */ /* 0x000fe20000000000 */
[----:B------:R-:W0:Y:S03]  /*0090*/  LDC R11, c[0x0][0x390] ;  /* 0x0000e400ff0b7b82 */ /* 0x000e260000000800 */
[----:B------:R-:W1:Y:S08]  /*00a0*/  I2F.RP R0, R7 ;  /* 0x0000000700007306 */ /* 0x000e700000209400 */
[----:B-1----:R-:W1:Y:S02]  /*00b0*/  MUFU.RCP R0, R0 ;  /* 0x0000000000007308 */ /* 0x002e640000001000 */
[----:B-1----:R-:W-:-:S06]  /*00c0*/  VIADD R2, R0, 0xffffffe ;  /* 0x0ffffffe00027836 */ /* 0x002fcc0000000000 */
[----:B------:R1:W2:Y:S02]  /*00d0*/  F2I.FTZ.U32.TRUNC.NTZ R3, R2 ;  /* 0x0000000200037305 */ /* 0x0002a4000021f000 */
[----:B-1----:R-:W-:Y:S02]  /*00e0*/  IMAD.MOV.U32 R2, RZ, RZ, RZ ;  /* 0x000000ffff027224 */ /* 0x002fe400078e00ff */
[----:B--2---:R-:W-:-:S04]  /*00f0*/  IMAD.MOV R6, RZ, RZ, -R3 ;  /* 0x000000ffff067224 */ /* 0x004fc800078e0a03 */
[----:B------:R-:W-:Y:S01]  /*0100*/  IMAD R9, R6, R7, RZ ;  /* 0x0000000706097224 */ /* 0x000fe200078e02ff */
[----:B0-----:R-:W-:-:S03]  /*0110*/  IABS R6, R11 ;  /* 0x0000000b00067213 */ /* 0x001fc60000000000 */
[----:B------:R-:W-:-:S06]  /*0120*/  IMAD.HI.U32 R3, R3, R9, R2 ;  /* 0x0000000903037227 */ /* 0x000fcc00078e0002 */
[----:B------:R-:W-:-:S04]  /*0130*/  IMAD.HI.U32 R3, R3, R6, RZ ;  /* 0x0000000603037227 */ /* 0x000fc800078e00ff */
[----:B------:R-:W-:-:S04]  /*0140*/  IMAD.MOV R0, RZ, RZ, -R3 ;  /* 0x000000ffff007224 */ /* 0x000fc800078e0a03 */
[C---:B------:R-:W-:Y:S02]  /*0150*/  IMAD R2, R7.reuse, R0, R6 ;  /* 0x0000000007027224 */ /* 0x040fe400078e0206 */
[----:B------:R-:W0:Y:S03]  /*0160*/  LDC R0, c[0x0][0x394] ;  /* 0x0000e500ff007b82 */ /* 0x000e260000000800 */
[----:B------:R-:W-:-:S13]  /*0170*/  ISETP.GT.U32.AND P1, PT, R7, R2, PT ;  /* 0x000000020700720c */ /* 0x000fda0003f24070 */
[----:B------:R-:W-:Y:S02]  /*0180*/  @!P1 IMAD.IADD R2, R2, 0x1, -R7 ;  /* 0x0000000102029824 */ /* 0x000fe400078e0a07 */
[----:B------:R-:W-:-:S03]  /*0190*/  @!P1 VIADD R3, R3, 0x1 ;  /* 0x0000000103039836 */ /* 0x000fc60000000000 */
[----:B------:R-:W-:Y:S02]  /*01a0*/  ISETP.GE.U32.AND P0, PT, R2, R7, PT ;  /* 0x000000070200720c */ /* 0x000fe40003f06070 */
[----:B------:R-:W-:Y:S02]  /*01b0*/  LOP3.LUT R2, R11, R4, RZ, 0x3c, !PT ;  /* 0x000000040b027212 */ /* 0x000fe400078e3cff */
[----:B0-----:R-:W-:Y:S02]  /*01c0*/  ISETP.GE.AND P1, PT, R0, 0x1, PT ;  /* 0x000000010000780c */ /* 0x001fe40003f26270 */
[----:B------:R-:W-:-:S07]  /*01d0*/  ISETP.GE.AND P2, PT, R2, RZ, PT ;  /* 0x000000ff0200720c */ /* 0x000fce0003f46270 */
[----:B------:R-:W-:Y:S01]  /*01e0*/  @P0 VIADD R3, R3, 0x1 ;  /* 0x0000000103030836 */ /* 0x000fe20000000000 */
[----:B------:R-:W-:-:S05]  /*01f0*/  ISETP.NE.AND P0, PT, R4, RZ, PT ;  /* 0x000000ff0400720c */ /* 0x000fca0003f05270 */
[----:B------:R-:W-:Y:S01]  /*0200*/  @!P2 IMAD.MOV R3, RZ, RZ, -R3 ;  /* 0x000000ffff03a224 */ /* 0x000fe200078e0a03 */
[----:B------:R-:W-:Y:S07]  /*0210*/  @!P1 EXIT ;  /* 0x000000000000994d */ /* 0x000fee0003800000 */
[C---:B------:R-:W-:Y:S01]  /*0220*/  ISETP.GE.U32.AND P1, PT, R0.reuse, 0x10, PT ;  /* 0x000000100000780c */ /* 0x040fe20003f26070 */
[----:B------:R-:W-:Y:S01]  /*0230*/  IMAD R6, R5, R0, RZ ;  /* 0x0000000005067224 */ /* 0x000fe200078e02ff */
[----:B------:R-:W-:Y:S01]  /*0240*/  @!P0 LOP3.LUT R3, RZ, R4, RZ, 0x33, !PT ;  /* 0x00000004ff038212 */ /* 0x000fe200078e33ff */
[----:B------:R-:W0:Y:S01]  /*0250*/  LDCU.64 UR4, c[0x0][0x358] ;  /* 0x00006b00ff0477ac */ /* 0x000e220008000a00 */
[----:B------:R-:W-:Y:S01]  /*0260*/  LOP3.LUT R12, R0, 0xf, RZ, 0xc0, !PT ;  /* 0x0000000f000c7812 */ /* 0x000fe200078ec0ff */
[----:B------:R-:W-:Y:S01]  /*0270*/  IMAD.MOV.U32 R8, RZ, RZ, RZ ;  /* 0x000000ffff087224 */ /* 0x000fe200078e00ff */
[----:B------:R-:W-:Y:S01]  /*0280*/  SHF.R.S32.HI R9, RZ, 0x1f, R6 ;  /* 0x0000001fff097819 */ /* 0x000fe20000011406 */
[----:B------:R-:W-:Y:S01]  /*0290*/  IMAD R7, R3, R6, RZ ;  /* 0x0000000603077224 */ /* 0x000fe200078e02ff */
[----:B------:R-:W-:-:S04]  /*02a0*/  ISETP.NE.AND P0, PT, R12, RZ, PT ;  /* 0x000000ff0c00720c */ /* 0x000fc80003f05270 */
[----:B------:R-:W-:Y:S01]  /*02b0*/  SHF.R.S32.HI R10, RZ, 0x1f, R7 ;  /* 0x0000001fff0a7819 */ /* 0x000fe20000011407 */
[----:B------:R-:W-:Y:S08]  /*02c0*/  @!P1 BRA `(.L_x_135) ;  /* 0x0000000000d89947 */ /* 0x000ff00003800000 */
[----:B------:R-:W1:Y:S01]  /*02d0*/  LDCU.128 UR8, c[0x0][0x380] ;  /* 0x00007000ff0877ac */ /* 0x000e620008000c00 */
[----:B------:R-:W-:-:S05]  /*02e0*/  LOP3.LUT R8, R0, 0x7ffffff0, RZ, 0xc0, !PT ;  /* 0x7ffffff000087812 */ /* 0x000fca00078ec0ff */
[----:B------:R-:W-:Y:S01]  /*02f0*/  IMAD.MOV R11, RZ, RZ, -R8 ;  /* 0x000000ffff0b7224 */ /* 0x000fe200078e0a08 */
[C---:B-1----:R-:W-:Y:S02]  /*0300*/  LEA R16, P1, R7.reuse, UR8, 0x2 ;  /* 0x0000000807107c11 */ /* 0x042fe4000f8210ff */
[----:B------:R-:W-:Y:S02]  /*0310*/  LEA R14, P3, R6, UR10, 0x2 ;  /* 0x0000000a060e7c11 */ /* 0x000fe4000f8610ff */
[----:B------:R-:W-:Y:S02]  /*0320*/  IADD3 R16, P2, PT, R16, 0x20, RZ ;  /* 0x0000002010107810 */ /* 0x000fe40007f5e0ff */
[----:B------:R-:W-:Y:S02]  /*0330*/  IADD3 R14, P4, PT, R14, 0x20, RZ ;  /* 0x000000200e0e7810 */ /* 0x000fe40007f9e0ff */
[----:B------:R-:W-:Y:S02]  /*0340*/  LEA.HI.X R13, R7, UR9, R10, 0x2, P1 ;  /* 0x00000009070d7c11 */ /* 0x000fe400088f140a */
[----:B------:R-:W-:-:S03]  /*0350*/  LEA.HI.X R21, R6, UR11, R9, 0x2, P3 ;  /* 0x0000000b06157c11 */ /* 0x000fc600098f1409 */
[----:B------:R-:W-:Y:S02]  /*0360*/  IMAD.X R13, RZ, RZ, R13, P2 ;  /* 0x000000ffff0d7224 */ /* 0x000fe400010e060d */
[----:B------:R-:W-:-:S07]  /*0370*/  IMAD.X R21, RZ, RZ, R21, P4 ;  /* 0x000000ffff157224 */ /* 0x000fce00020e0615 */
.L_x_136:
[----:B------:R-:W-:Y:S02]  /*0380*/  IMAD.MOV.U32 R4, RZ, RZ, R16 ;  /* 0x000000ffff047224 */ /* 0x000fe400078e0010 */
[----:B------:R-:W-:-:S05]  /*0390*/  IMAD.MOV.U32 R5, RZ, RZ, R13 ;  /* 0x000000ffff057224 */ /* 0x000fca00078e000d */
[----:B0-----:R-:W2:Y:S01]  /*03a0*/  LDG.E R13, desc[UR4][R4.64+-0x20] ;  /* 0xffffe004040d7981 */ /* 0x001ea2000c1e1900 */
[----:B-1----:R-:W-:Y:S02]  /*03b0*/  IMAD.MOV.U32 R2, RZ, RZ, R14 ;  /* 0x000000ffff027224 */ /* 0x002fe400078e000e */
[----:B------:R-:W-:-:S05]  /*03c0*/  IMAD.MOV.U32 R3, RZ, RZ, R21 ;  /* 0x000000ffff037224 */ /* 0x000fca00078e0015 */
[----:B--2---:R0:W-:Y:S04]  /*03d0*/  STG.E desc[UR4][R2.64+-0x20], R13 ;  /* 0xffffe00d02007986 */ /* 0x0041e8000c101904 */
[----:B------:R-:W2:Y:S04]  /*03e0*/  LDG.E R15, desc[UR4][R4.64+-0x1c] ;  /* 0xffffe404040f7981 */ /* 0x000ea8000c1e1900 */
[----:B--2---:R1:W-:Y:S04]  /*03f0*/  STG.E desc[UR4][R2.64+-0x1c], R15 ;  /* 0xffffe40f02007986 */ /* 0x0043e8000c101904 */
[----:B------:R-:W2:Y:S04]  /*0400*/  LDG.E R17, desc[UR4][R4.64+-0x18] ;  /* 0xffffe80404117981 */ /* 0x000ea8000c1e1900 */
[----:B--2---:R2:W-:Y:S04]  /*0410*/  STG.E desc[UR4][R2.64+-0x18], R17 ;  /* 0xffffe81102007986 */ /* 0x0045e8000c101904 */
[----:B------:R-:W3:Y:S04]  /*0420*/  LDG.E R19, desc[UR4][R4.64+-0x14] ;  /* 0xffffec0404137981 */ /* 0x000ee8000c1e1900 */
[----:B---3--:R3:W-:Y:S04]  /*0430*/  STG.E desc[UR4][R2.64+-0x14], R19 ;  /* 0xffffec1302007986 */ /* 0x0087e8000c101904 */
[----:B------:R-:W4:Y:S04]  /*0440*/  LDG.E R21, desc[UR4][R4.64+-0x10] ;  /* 0xfffff00404157981 */ /* 0x000f28000c1e1900 */
[----:B----4-:R4:W-:Y:S04]  /*0450*/  STG.E desc[UR4][R2.64+-0x10], R21 ;  /* 0xfffff01502007986 */ /* 0x0109e8000c101904 */
[----:B------:R-:W5:Y:S04]  /*0460*/  LDG.E R23, desc[UR4][R4.64+-0xc] ;  /* 0xfffff40404177981 */ /* 0x000f68000c1e1900 */
[----:B-----5:R5:W-:Y:S04]  /*0470*/  STG.E desc[UR4][R2.64+-0xc], R23 ;  /* 0xfffff41702007986 */ /* 0x020be8000c101904 */
[----:B0-----:R-:W2:Y:S04]  /*0480*/  LDG.E R13, desc[UR4][R4.64+-0x8] ;  /* 0xfffff804040d7981 */ /* 0x001ea8000c1e1900 */
[----:B--2---:R0:W-:Y:S04]  /*0490*/  STG.E desc[UR4][R2.64+-0x8], R13 ;  /* 0xfffff80d02007986 */ /* 0x0041e8000c101904 */
[----:B-1----:R-:W2:Y:S04]  /*04a0*/  LDG.E R15, desc[UR4][R4.64+-0x4] ;  /* 0xfffffc04040f7981 */ /* 0x002ea8000c1e1900 */
[----:B--2---:R1:W-:Y:S04]  /*04b0*/  STG.E desc[UR4][R2.64+-0x4], R15 ;  /* 0xfffffc0f02007986 */ /* 0x0043e8000c101904 */
[----:B------:R-:W2:Y:S04]  /*04c0*/  LDG.E R17, desc[UR4][R4.64] ;  /* 0x0000000404117981 */ /* 0x000ea8000c1e1900 */
[----:B--2---:R2:W-:Y:S04]  /*04d0*/  STG.E desc[UR4][R2.64], R17 ;  /* 0x0000001102007986 */ /* 0x0045e8000c101904 */
[----:B---3--:R-:W3:Y:S04]  /*04e0*/  LDG.E R19, desc[UR4][R4.64+0x4] ;  /* 0x0000040404137981 */ /* 0x008ee8000c1e1900 */
[----:B---3--:R3:W-:Y:S04]  /*04f0*/  STG.E desc[UR4][R2.64+0x4], R19 ;  /* 0x0000041302007986 */ /* 0x0087e8000c101904 */
[----:B----4-:R-:W4:Y:S04]  /*0500*/  LDG.E R21, desc[UR4][R4.64+0x8] ;  /* 0x0000080404157981 */ /* 0x010f28000c1e1900 */
[----:B----4-:R-:W-:Y:S04]  /*0510*/  STG.E desc[UR4][R2.64+0x8], R21 ;  /* 0x0000081502007986 */ /* 0x010fe8000c101904 */
[----:B-----5:R-:W4:Y:S04]  /*0520*/  LDG.E R23, desc[UR4][R4.64+0xc] ;  /* 0x00000c0404177981 */ /* 0x020f28000c1e1900 */
[----:B----4-:R-:W-:Y:S04]  /*0530*/  STG.E desc[UR4][R2.64+0xc], R23 ;  /* 0x00000c1702007986 */ /* 0x010fe8000c101904 */
[----:B0-----:R-:W4:Y:S04]  /*0540*/  LDG.E R13, desc[UR4][R4.64+0x10] ;  /* 0x00001004040d7981 */ /* 0x001f28000c1e1900 */
[----:B----4-:R0:W-:Y:S04]  /*0550*/  STG.E desc[UR4][R2.64+0x10], R13 ;  /* 0x0000100d02007986 */ /* 0x0101e8000c101904 */
[----:B-1----:R-:W4:Y:S04]  /*0560*/  LDG.E R15, desc[UR4][R4.64+0x14] ;  /* 0x00001404040f7981 */ /* 0x002f28000c1e1900 */
[----:B----4-:R1:W-:Y:S04]  /*0570*/  STG.E desc[UR4][R2.64+0x14], R15 ;  /* 0x0000140f02007986 */ /* 0x0103e8000c101904 */
[----:B--2---:R-:W2:Y:S01]  /*0580*/  LDG.E R17, desc[UR4][R4.64+0x18] ;  /* 0x0000180404117981 */ /* 0x004ea2000c1e1900 */
[----:B------:R-:W-:-:S05]  /*0590*/  VIADD R11, R11, 0x10 ;  /* 0x000000100b0b7836 */ /* 0x000fca0000000000 */
[----:B------:R-:W-:Y:S01]  /*05a0*/  ISETP.NE.AND P1, PT, R11, RZ, PT ;  /* 0x000000ff0b00720c */ /* 0x000fe20003f25270 */
[----:B--2---:R1:W-:Y:S04]  /*05b0*/  STG.E desc[UR4][R2.64+0x18], R17 ;  /* 0x0000181102007986 */ /* 0x0043e8000c101904 */
[----:B---3--:R-:W2:Y:S01]  /*05c0*/  LDG.E R19, desc[UR4][R4.64+0x1c] ;  /* 0x00001c0404137981 */ /* 0x008ea2000c1e1900 */
[----:B------:R-:W-:Y:S02]  /*05d0*/  IADD3 R16, P2, PT, R4, 0x40, RZ ;  /* 0x0000004004107810 */ /* 0x000fe40007f5e0ff */
[----:B------:R-:W-:-:S03]  /*05e0*/  IADD3 R14, P3, PT, R2, 0x40, RZ ;  /* 0x00000040020e7810 */ /* 0x000fc60007f7e0ff */
[----:B0-----:R-:W-:Y:S02]  /*05f0*/  IMAD.X R13, RZ, RZ, R5, P2 ;  /* 0x000000ffff0d7224 */ /* 0x001fe400010e0605 */
[----:B------:R-:W-:Y:S01]  /*0600*/  IMAD.X R21, RZ, RZ, R3, P3 ;  /* 0x000000ffff157224 */ /* 0x000fe200018e0603 */
[----:B--2---:R1:W-:Y:S01]  /*0610*/  STG.E desc[UR4][R2.64+0x1c], R19 ;  /* 0x00001c1302007986 */ /* 0x0043e2000c101904 */
[----:B------:R-:W-:Y:S06]  /*0620*/  @P1 BRA `(.L_x_136) ;  /* 0xfffffffc00541947 */ /* 0x000fec000383ffff */
.L_x_135:
[----:B0-----:R-:W-:Y:S05]  /*0630*/  @!P0 EXIT ;  /* 0x000000000000894d */ /* 0x001fea0003800000 */
[----:B------:R-:W-:Y:S02]  /*0640*/  ISETP.GE.U32.AND P1, PT, R12, 0x8, PT ;  /* 0x000000080c00780c */ /* 0x000fe40003f26070 */
[----:B------:R-:W-:-:S04]  /*0650*/  LOP3.LUT R14, R0, 0x7, RZ, 0xc0, !PT ;  /* 0x00000007000e7812 */ /* 0x000fc800078ec0ff */
[----:B------:R-:W-:-:S07]  /*0660*/  ISETP.NE.AND P0, PT, R14, RZ, PT ;  /* 0x000000ff0e00720c */ /* 0x000fce0003f05270 */
[----:B------:R-:W-:Y:S06]  /*0670*/  @!P1 BRA `(.L_x_137) ;  /* 0x0000000000689947 */ /* 0x000fec0003800000 */
[----:B------:R-:W0:Y:S01]  /*0680*/  LDCU.128 UR8, c[0x0][0x380] ;  /* 0x00007000ff0877ac */ /* 0x000e220008000c00 */
[----:B-1----:R-:W-:-:S05]  /*0690*/  IADD3 R2, P1, PT, R7, R8, RZ ;  /* 0x0000000807027210 */ /* 0x002fca0007f3e0ff */
[----:B------:R-:W-:Y:S01]  /*06a0*/  IMAD.X R3, RZ, RZ, R10, P1 ;  /* 0x000000ffff037224 */ /* 0x000fe200008e060a */
[----:B0-----:R-:W-:-:S04]  /*06b0*/  LEA R4, P2, R2, UR8, 0x2 ;  /* 0x0000000802047c11 */ /* 0x001fc8000f8410ff */
[----:B------:R-:W-:-:S05]  /*06c0*/  LEA.HI.X R5, R2, UR9, R3, 0x2, P2 ;  /* 0x0000000902057c11 */ /* 0x000fca00090f1403 */
[----:B------:R-:W2:Y:S01]  /*06d0*/  LDG.E R11, desc[UR4][R4.64] ;  /* 0x00000004040b7981 */ /* 0x000ea2000c1e1900 */
[----:B------:R-:W-:-:S04]  /*06e0*/  IADD3 R3, P1, PT, R6, R8, RZ ;  /* 0x0000000806037210 */ /* 0x000fc80007f3e0ff */
[----:B------:R-:W-:Y:S01]  /*06f0*/  LEA R2, P2, R3, UR10, 0x2 ;  /* 0x0000000a03027c11 */ /* 0x000fe2000f8410ff */
[----:B------:R-:W-:-:S05]  /*0700*/  IMAD.X R12, RZ, RZ, R9, P1 ;  /* 0x000000ffff0c7224 */ /* 0x000fca00008e0609 */
[----:B------:R-:W-:-:S05]  /*0710*/  LEA.HI.X R3, R3, UR11, R12, 0x2, P2 ;  /* 0x0000000b03037c11 */ /* 0x000fca00090f140c */
[----:B--2---:R0:W-:Y:S04]  /*0720*/  STG.E desc[UR4][R2.64], R11 ;  /* 0x0000000b02007986 */ /* 0x0041e8000c101904 */
[----:B------:R-:W2:Y:S04]  /*0730*/  LDG.E R13, desc[UR4][R4.64+0x4] ;  /* 0x00000404040d7981 */ /* 0x000ea8000c1e1900 */
[----:B--2---:R1:W-:Y:S04]  /*0740*/  STG.E desc[UR4][R2.64+0x4], R13 ;  /* 0x0000040d02007986 */ /* 0x0043e8000c101904 */
[----:B------:R-:W2:Y:S04]  /*0750*/  LDG.E R15, desc[UR4][R4.64+0x8] ;  /* 0x00000804040f7981 */ /* 0x000ea8000c1e1900 */
[----:B--2---:R2:W-:Y:S04]  /*0760*/  STG.E desc[UR4][R2.64+0x8], R15 ;  /* 0x0000080f02007986 */ /* 0x0045e8000c101904 */
[----:B------:R-:W3:Y:S04]  /*0770*/  LDG.E R17, desc[UR4][R4.64+0xc] ;  /* 0x00000c0404117981 */ /* 0x000ee8000c1e1900 */
[----:B---3--:R2:W-:Y:S04]  /*0780*/  STG.E desc[UR4][R2.64+0xc], R17 ;  /* 0x00000c1102007986 */ /* 0x0085e8000c101904 */
[----:B------:R-:W3:Y:S04]  /*0790*/  LDG.E R19, desc[UR4][R4.64+0x10] ;  /* 0x0000100404137981 */ /* 0x000ee8000c1e1900 */
[----:B---3--:R2:W-:Y:S04]  /*07a0*/  STG.E desc[UR4][R2.64+0x10], R19 ;  /* 0x0000101302007986 */ /* 0x0085e8000c101904 */
[----:B------:R-:W3:Y:S04]  /*07b0*/  LDG.E R21, desc[UR4][R4.64+0x14] ;  /* 0x0000140404157981 */ /* 0x000ee8000c1e1900 */
[----:B---3--:R2:W-:Y:S04]  /*07c0*/  STG.E desc[UR4][R2.64+0x14], R21 ;  /* 0x0000141502007986 */ /* 0x0085e8000c101904 */
[----:B0-----:R-:W3:Y:S04]  /*07d0*/  LDG.E R11, desc[UR4][R4.64+0x18] ;  /* 0x00001804040b7981 */ /* 0x001ee8000c1e1900 */
[----:B---3--:R2:W-:Y:S04]  /*07e0*/  STG.E desc[UR4][R2.64+0x18], R11 ;  /* 0x0000180b02007986 */ /* 0x0085e8000c101904 */
[----:B-1----:R-:W3:Y:S01]  /*07f0*/  LDG.E R13, desc[UR4][R4.64+0x1c] ;  /* 0x00001c04040d7981 */ /* 0x002ee2000c1e1900 */
[----:B------:R-:W-:-:S03]  /*0800*/  VIADD R8, R8, 0x8 ;  /* 0x0000000808087836 */ /* 0x000fc60000000000 */
[----:B---3--:R2:W-:Y:S04]  /*0810*/  STG.E desc[UR4][R2.64+0x1c], R13 ;  /* 0x00001c0d02007986 */ /* 0x0085e8000c101904 */
.L_x_137:
[----:B------:R-:W-:Y:S05]  /*0820*/  @!P0 EXIT ;  /* 0x000000000000894d */ /* 0x000fea0003800000 */
[----:B------:R-:W-:Y:S02]  /*0830*/  ISETP.GE.U32.AND P1, PT, R14, 0x4, PT ;  /* 0x000000040e00780c */ /* 0x000fe40003f26070 */
[----:B------:R-:W-:-:S04]  /*0840*/  LOP3.LUT R0, R0, 0x3, RZ, 0xc0, !PT ;  /* 0x0000000300007812 */ /* 0x000fc800078ec0ff */
[----:B------:R-:W-:-:S07]  /*0850*/  ISETP.NE.AND P0, PT, R0, RZ, PT ;  /* 0x000000ff0000720c */ /* 0x000fce0003f05270 */
[----:B------:R-:W-:Y:S06]  /*0860*/  @!P1 BRA `(.L_x_138) ;  /* 0x0000000000489947 */ /* 0x000fec0003800000 */
[----:B------:R-:W0:Y:S01]  /*0870*/  LDCU.128 UR8, c[0x0][0x380] ;  /* 0x00007000ff0877ac */ /* 0x000e220008000c00 */
[----:B-12---:R-:W-:-:S05]  /*0880*/  IADD3 R3, P1, PT, R7, R8, RZ ;  /* 0x0000000807037210 */ /* 0x006fca0007f3e0ff */
        /* <DEDUP_REMOVED lines=13> */
[----:B------:R-:W2:Y:S01]  /*0960*/  LDG.E R17, desc[UR4][R2.64+0xc] ;  /* 0x00000c0402117981 */ /* 0x000ea2000c1e1900 */
[----:B------:R-:W-:-:S03]  /*0970*/  VIADD R8, R8, 0x4 ;  /* 0x0000000408087836 */ /* 0x000fc60000000000 */
[----:B--2---:R0:W-:Y:S04]  /*0980*/  STG.E desc[UR4][R4.64+0xc], R17 ;  /* 0x00000c1104007986 */ /* 0x0041e8000c101904 */
.L_x_138:
[----:B------:R-:W-:Y:S05]  /*0990*/  @!P0 EXIT ;  /* 0x000000000000894d */ /* 0x000fea0003800000 */
[----:B------:R-:W3:Y:S01]  /*09a0*/  LDCU.128 UR8, c[0x0][0x380] ;  /* 0x00007000ff0877ac */ /* 0x000ee20008000c00 */
[-C--:B-12---:R-:W-:Y:S01]  /*09b0*/  IADD3 R2, P0, PT, R6, R8.reuse, RZ ;  /* 0x0000000806027210 */ /* 0x086fe20007f1e0ff */
[----:B------:R-:W-:Y:S01]  /*09c0*/  IMAD.MOV R0, RZ, RZ, -R0 ;  /* 0x000000ffff007224 */ /* 0x000fe200078e0a00 */
[----:B------:R-:W-:-:S03]  /*09d0*/  IADD3 R7, P2, PT, R7, R8, RZ ;  /* 0x0000000807077210 */ /* 0x000fc60007f5e0ff */
[----:B------:R-:W-:Y:S02]  /*09e0*/  IMAD.X R9, RZ, RZ, R9, P0 ;  /* 0x000000ffff097224 */ /* 0x000fe400000e0609 */
[----:B------:R-:W-:Y:S01]  /*09f0*/  IMAD.X R10, RZ, RZ, R10, P2 ;  /* 0x000000ffff0a7224 */ /* 0x000fe200010e060a */
[C---:B---3--:R-:W-:Y:S02]  /*0a00*/  LEA R6, P1, R2.reuse, UR10, 0x2 ;  /* 0x0000000a02067c11 */ /* 0x048fe4000f8210ff */
[C---:B0-----:R-:W-:Y:S02]  /*0a10*/  LEA R4, P3, R7.reuse, UR8, 0x2 ;  /* 0x0000000807047c11 */ /* 0x041fe4000f8610ff */
[----:B------:R-:W-:Y:S02]  /*0a20*/  LEA.HI.X R9, R2, UR11, R9, 0x2, P1 ;  /* 0x0000000b02097c11 */ /* 0x000fe400088f1409 */
[----:B------:R-:W-:-:S09]  /*0a30*/  LEA.HI.X R7, R7, UR9, R10, 0x2, P3 ;  /* 0x0000000907077c11 */ /* 0x000fd200098f140a */
.L_x_139:
[----:B0-----:R-:W-:Y:S02]  /*0a40*/  IMAD.MOV.U32 R2, RZ, RZ, R4 ;  /* 0x000000ffff027224 */ /* 0x001fe400078e0004 */
[----:B------:R-:W-:-:S05]  /*0a50*/  IMAD.MOV.U32 R3, RZ, RZ, R7 ;  /* 0x000000ffff037224 */ /* 0x000fca00078e0007 */
[----:B------:R0:W2:Y:S01]  /*0a60*/  LDG.E R5, desc[UR4][R2.64] ;  /* 0x0000000402057981 */ /* 0x0000a2000c1e1900 */
[----:B------:R-:W-:Y:S01]  /*0a70*/  VIADD R0, R0, 0x1 ;  /* 0x0000000100007836 */ /* 0x000fe20000000000 */
[----:B------:R-:W-:-:S04]  /*0a80*/  IADD3 R4, P2, PT, R4, 0x4, RZ ;  /* 0x0000000404047810 */ /* 0x000fc80007f5e0ff */
[----:B------:R-:W-:Y:S01]  /*0a90*/  ISETP.NE.AND P0, PT, R0, RZ, PT ;  /* 0x000000ff0000720c */ /* 0x000fe20003f05270 */
[----:B------:R-:W-:Y:S02]  /*0aa0*/  IMAD.X R7, RZ, RZ, R7, P2 ;  /* 0x000000ffff077224 */ /* 0x000fe400010e0607 */
[----:B0-----:R-:W-:Y:S01]  /*0ab0*/  IMAD.MOV.U32 R2, RZ, RZ, R6 ;  /* 0x000000ffff027224 */ /* 0x001fe200078e0006 */
[----:B------:R-:W-:Y:S01]  /*0ac0*/  IADD3 R6, P1, PT, R6, 0x4, RZ ;  /* 0x0000000406067810 */ /* 0x000fe20007f3e0ff */
[----:B------:R-:W-:-:S04]  /*0ad0*/  IMAD.MOV.U32 R3, RZ, RZ, R9 ;  /* 0x000000ffff037224 */ /* 0x000fc800078e0009 */
[----:B------:R-:W-:Y:S01]  /*0ae0*/  IMAD.X R9, RZ, RZ, R9, P1 ;  /* 0x000000ffff097224 */ /* 0x000fe200008e0609 */
[----:B--2---:R0:W-:Y:S03]  /*0af0*/  STG.E desc[UR4][R2.64], R5 ;  /* 0x0000000502007986 */ /* 0x0041e6000c101904 */
[----:B------:R-:W-:Y:S05]  /*0b00*/  @P0 BRA `(.L_x_139) ;  /* 0xfffffffc00cc0947 */ /* 0x000fea000383ffff */
[----:B------:R-:W-:Y:S05]  /*0b10*/  EXIT ;  /* 0x000000000000794d */ /* 0x000fea0003800000 */
.L_x_140:
        /* <DEDUP_REMOVED lines=14> */
.L_x_144:


//--------------------- .nv.shared.search_ivf     --------------------------
	.section	.nv.shared.search_ivf,"aw",@nobits
	.sectionflags	@""
	.align	16
	.zero		1024


//--------------------- .nv.shared.reserved.0     --------------------------
	.section	.nv.shared.reserved.0,"aw",@nobits
	.weak		__nv_reservedSMEM_offset_0_alias
	.size		__nv_reservedSMEM_offset_0_alias, 0, 64
	.other		__nv_reservedSMEM_offset_0_alias,@"STO_CUDA_RESERVED_SHARED STV_DEFAULT"
__nv_reservedSMEM_offset_0_alias:
	.zero		0
	.zero		64


//--------------------- .nv.shared.build_inverted_index --------------------------
	.section	.nv.shared.build_inverted_index,"aw",@nobits
	.sectionflags	@""
	.align	16
	.zero		1024


//--------------------- .nv.shared.assign_clusters_and_count_sizes --------------------------
	.section	.nv.shared.assign_clusters_and_count_sizes,"aw",@nobits
	.sectionflags	@""
	.align	16
	.zero		1024


//--------------------- .nv.shared.initialize_centers --------------------------
	.section	.nv.shared.initialize_centers,"aw",@nobits
	.sectionflags	@""
	.align	16
	.zero		1024


//--------------------- .nv.constant0.search_ivf  --------------------------
	.section	.nv.constant0.search_ivf,"a",@progbits
	.sectionflags	@""
	.align	4
.nv.constant0.search_ivf:
	.zero		968


//--------------------- .nv.constant0.build_inverted_index --------------------------
	.section	.nv.constant0.build_inverted_index,"a",@progbits
	.sectionflags	@""
	.align	4
.nv.constant0.build_inverted_index:
	.zero		932


//--------------------- .nv.constant0.assign_clusters_and_count_sizes --------------------------
	.section	.nv.constant0.assign_clusters_and_count_sizes,"a",@progbits
	.sectionflags	@""
	.align	4
.nv.constant0.assign_clusters_and_count_sizes:
	.zero		940


//--------------------- .nv.constant0.initialize_centers --------------------------
	.section	.nv.constant0.initialize_centers,"a",@progbits
	.sectionflags	@""
	.align	4
.nv.constant0.initialize_centers:
	.zero		924


//--------------------- SYMBOLS --------------------------

	.type		.nv.reservedSmem.offset0,@object
	.size		.nv.reservedSmem.offset0,0x4
	.type		.nv.reservedSmem.cap,@object
	.size		.nv.reservedSmem.cap,0x4
